//
// Generated by NVIDIA NVVM Compiler
//
// Compiler Build ID: CL-36424714
// Cuda compilation tools, release 13.0, V13.0.88
// Based on NVVM 20.0.0
//

.version 9.0
.target sm_100
.address_size 64

	// .globl	_Z15add_sourceOnGPUPfS_
.const .align 4 .u32 N;
.const .align 4 .f32 DT;
.const .align 4 .f32 VIS;
.const .align 4 .f32 DIFF;
.const .align 4 .u32 RADIUS;
.extern .shared .align 16 .b8 sharedMem[];

.visible .entry _Z15add_sourceOnGPUPfS_(
	.param .u64 .ptr .align 1 _Z15add_sourceOnGPUPfS__param_0,
	.param .u64 .ptr .align 1 _Z15add_sourceOnGPUPfS__param_1
)
{
	.reg .pred 	%p<4>;
	.reg .b32 	%r<22>;
	.reg .b32 	%f<7>;
	.reg .b64 	%rd<10>;

	ld.param.u64 	%rd3, [_Z15add_sourceOnGPUPfS__param_0];
	ld.param.u64 	%rd2, [_Z15add_sourceOnGPUPfS__param_1];
	cvta.to.global.u64 	%rd1, %rd3;
	mov.u32 	%r4, %tid.x;
	mov.u32 	%r5, %ctaid.x;
	mov.u32 	%r6, %ntid.x;
	mad.lo.s32 	%r7, %r5, %r6, %r4;
	mov.u32 	%r8, %tid.y;
	mov.u32 	%r9, %ctaid.y;
	mov.u32 	%r10, %ntid.y;
	mad.lo.s32 	%r11, %r9, %r10, %r8;
	ld.const.u32 	%r13, [N];
	add.s32 	%r15, %r13, 2;
	mad.lo.s32 	%r1, %r15, %r11, %r7;
	mul.lo.s32 	%r16, %r6, %r10;
	mad.lo.s32 	%r17, %r8, %r6, %r4;
	max.s32 	%r18, %r7, %r11;
	setp.lt.s32 	%p1, %r18, %r15;
	setp.ge.s32 	%p2, %r18, %r15;
	shl.b32 	%r19, %r17, 2;
	mov.u32 	%r20, sharedMem;
	add.s32 	%r2, %r20, %r19;
	shl.b32 	%r21, %r16, 2;
	add.s32 	%r3, %r2, %r21;
	@%p2 bra 	$L__BB0_2;
	cvta.to.global.u64 	%rd4, %rd2;
	mul.wide.s32 	%rd5, %r1, 4;
	add.s64 	%rd6, %rd1, %rd5;
	ld.global.f32 	%f1, [%rd6];
	st.shared.f32 	[%r2], %f1;
	add.s64 	%rd7, %rd4, %rd5;
	ld.global.f32 	%f2, [%rd7];
	st.shared.f32 	[%r3], %f2;
$L__BB0_2:
	bar.sync 	0;
	not.pred 	%p3, %p1;
	@%p3 bra 	$L__BB0_4;
	ld.shared.f32 	%f3, [%r2];
	ld.const.f32 	%f4, [DT];
	ld.shared.f32 	%f5, [%r3];
	fma.rn.f32 	%f6, %f4, %f5, %f3;
	mul.wide.s32 	%rd8, %r1, 4;
	add.s64 	%rd9, %rd1, %rd8;
	st.global.f32 	[%rd9], %f6;
$L__BB0_4:
	ret;

}
	// .globl	_Z12diffuseOnGPUiPfS_S_ff
.visible .entry _Z12diffuseOnGPUiPfS_S_ff(
	.param .u32 _Z12diffuseOnGPUiPfS_S_ff_param_0,
	.param .u64 .ptr .align 1 _Z12diffuseOnGPUiPfS_S_ff_param_1,
	.param .u64 .ptr .align 1 _Z12diffuseOnGPUiPfS_S_ff_param_2,
	.param .u64 .ptr .align 1 _Z12diffuseOnGPUiPfS_S_ff_param_3,
	.param .f32 _Z12diffuseOnGPUiPfS_S_ff_param_4,
	.param .f32 _Z12diffuseOnGPUiPfS_S_ff_param_5
)
{
	.reg .pred 	%p<58>;
	.reg .b32 	%r<82>;
	.reg .b32 	%f<59>;
	.reg .b64 	%rd<21>;

	ld.param.u32 	%r27, [_Z12diffuseOnGPUiPfS_S_ff_param_0];
	ld.param.u64 	%rd4, [_Z12diffuseOnGPUiPfS_S_ff_param_1];
	ld.param.u64 	%rd3, [_Z12diffuseOnGPUiPfS_S_ff_param_3];
	ld.param.f32 	%f13, [_Z12diffuseOnGPUiPfS_S_ff_param_4];
	ld.param.f32 	%f14, [_Z12diffuseOnGPUiPfS_S_ff_param_5];
	cvta.to.global.u64 	%rd1, %rd4;
	mov.u32 	%r1, %tid.x;
	mov.u32 	%r2, %ctaid.x;
	mov.u32 	%r3, %ntid.x;
	mad.lo.s32 	%r4, %r2, %r3, %r1;
	mov.u32 	%r5, %tid.y;
	mov.u32 	%r6, %ctaid.y;
	mov.u32 	%r7, %ntid.y;
	mad.lo.s32 	%r28, %r6, %r7, %r5;
	ld.const.u32 	%r29, [N];
	add.s32 	%r10, %r29, 2;
	mad.lo.s32 	%r11, %r10, %r28, %r4;
	mul.lo.s32 	%r30, %r3, %r7;
	shl.b32 	%r31, %r30, 2;
	mov.u32 	%r32, sharedMem;
	add.s32 	%r12, %r32, %r31;
	add.s32 	%r13, %r12, %r31;
	mad.lo.s32 	%r14, %r5, %r3, %r1;
	ld.const.u32 	%r15, [RADIUS];
	add.s32 	%r16, %r15, %r1;
	add.s32 	%r17, %r15, %r5;
	max.s32 	%r33, %r4, %r28;
	setp.lt.s32 	%p1, %r33, %r10;
	setp.ge.s32 	%p3, %r33, %r10;
	shl.b32 	%r34, %r15, 1;
	add.s32 	%r18, %r34, %r3;
	mul.lo.s32 	%r19, %r18, %r17;
	add.s32 	%r20, %r19, %r16;
	shl.b32 	%r35, %r20, 2;
	add.s32 	%r21, %r13, %r35;
	@%p3 bra 	$L__BB1_12;
	setp.ge.s32 	%p4, %r5, %r15;
	@%p4 bra 	$L__BB1_6;
	setp.eq.s32 	%p5, %r6, 0;
	@%p5 bra 	$L__BB1_4;
	mul.lo.s32 	%r36, %r10, %r15;
	sub.s32 	%r37, %r11, %r36;
	mul.wide.s32 	%rd5, %r37, 4;
	add.s64 	%rd6, %rd1, %rd5;
	ld.global.f32 	%f15, [%rd6];
	mad.lo.s32 	%r38, %r18, %r5, %r16;
	shl.b32 	%r39, %r38, 2;
	add.s32 	%r40, %r13, %r39;
	st.shared.f32 	[%r40], %f15;
$L__BB1_4:
	mov.u32 	%r41, %nctaid.y;
	add.s32 	%r42, %r41, -1;
	setp.ge.u32 	%p6, %r6, %r42;
	@%p6 bra 	$L__BB1_6;
	mad.lo.s32 	%r43, %r10, %r7, %r11;
	mul.wide.u32 	%rd7, %r43, 4;
	add.s64 	%rd8, %rd1, %rd7;
	ld.global.f32 	%f16, [%rd8];
	add.s32 	%r44, %r17, %r7;
	mad.lo.s32 	%r45, %r18, %r44, %r16;
	shl.b32 	%r46, %r45, 2;
	add.s32 	%r47, %r13, %r46;
	st.shared.f32 	[%r47], %f16;
$L__BB1_6:
	setp.ge.s32 	%p7, %r1, %r15;
	@%p7 bra 	$L__BB1_11;
	setp.eq.s32 	%p8, %r2, 0;
	@%p8 bra 	$L__BB1_9;
	sub.s32 	%r48, %r11, %r15;
	mul.wide.s32 	%rd9, %r48, 4;
	add.s64 	%rd10, %rd1, %rd9;
	ld.global.f32 	%f17, [%rd10];
	add.s32 	%r49, %r19, %r1;
	shl.b32 	%r50, %r49, 2;
	add.s32 	%r51, %r13, %r50;
	st.shared.f32 	[%r51], %f17;
$L__BB1_9:
	mov.u32 	%r52, %nctaid.x;
	add.s32 	%r53, %r52, -1;
	setp.ge.u32 	%p9, %r2, %r53;
	@%p9 bra 	$L__BB1_11;
	add.s32 	%r54, %r11, %r3;
	mul.wide.u32 	%rd11, %r54, 4;
	add.s64 	%rd12, %rd1, %rd11;
	ld.global.f32 	%f18, [%rd12];
	add.s32 	%r55, %r20, %r3;
	shl.b32 	%r56, %r55, 2;
	add.s32 	%r57, %r13, %r56;
	st.shared.f32 	[%r57], %f18;
$L__BB1_11:
	ld.param.u64 	%rd20, [_Z12diffuseOnGPUiPfS_S_ff_param_2];
	mul.wide.s32 	%rd13, %r11, 4;
	add.s64 	%rd14, %rd1, %rd13;
	ld.global.f32 	%f19, [%rd14];
	st.shared.f32 	[%r21], %f19;
	cvta.to.global.u64 	%rd15, %rd20;
	add.s64 	%rd16, %rd15, %rd13;
	ld.global.f32 	%f20, [%rd16];
	shl.b32 	%r58, %r14, 2;
	mov.u32 	%r59, sharedMem;
	add.s32 	%r60, %r59, %r58;
	st.shared.f32 	[%r60], %f20;
$L__BB1_12:
	bar.sync 	0;
	setp.lt.s32 	%p10, %r4, 1;
	setp.gt.s32 	%p11, %r4, %r29;
	or.pred  	%p12, %p10, %p11;
	setp.eq.s32 	%p13, %r28, 0;
	or.pred  	%p14, %p13, %p12;
	setp.gt.s32 	%p15, %r28, %r29;
	shl.b32 	%r61, %r14, 2;
	add.s32 	%r22, %r12, %r61;
	or.pred  	%p16, %p14, %p15;
	@%p16 bra 	$L__BB1_14;
	mov.u32 	%r63, sharedMem;
	add.s32 	%r64, %r63, %r61;
	ld.shared.f32 	%f21, [%r64];
	add.s32 	%r65, %r17, -1;
	mad.lo.s32 	%r66, %r18, %r65, %r16;
	shl.b32 	%r67, %r66, 2;
	add.s32 	%r68, %r13, %r67;
	ld.shared.f32 	%f22, [%r68];
	shl.b32 	%r69, %r18, 3;
	add.s32 	%r70, %r68, %r69;
	ld.shared.f32 	%f23, [%r70];
	add.f32 	%f24, %f22, %f23;
	ld.shared.f32 	%f25, [%r21+-4];
	add.f32 	%f26, %f24, %f25;
	ld.shared.f32 	%f27, [%r21+4];
	add.f32 	%f28, %f26, %f27;
	fma.rn.f32 	%f29, %f13, %f28, %f21;
	div.rn.f32 	%f30, %f29, %f14;
	st.shared.f32 	[%r22], %f30;
$L__BB1_14:
	setp.eq.s32 	%p17, %r2, 0;
	mov.u32 	%r72, %nctaid.x;
	add.s32 	%r74, %r72, -1;
	setp.eq.s32 	%p18, %r2, %r74;
	or.pred  	%p19, %p17, %p18;
	setp.eq.s32 	%p20, %r6, 0;
	or.pred  	%p21, %p20, %p19;
	@%p21 bra 	$L__BB1_16;
	mov.u32 	%r75, %nctaid.y;
	add.s32 	%r76, %r75, -1;
	setp.ne.s32 	%p22, %r6, %r76;
	max.s32 	%r77, %r4, %r28;
	setp.ge.s32 	%p23, %r77, %r10;
	or.pred  	%p24, %p23, %p22;
	@%p24 bra 	$L__BB1_41;
$L__BB1_16:
	setp.le.s32 	%p25, %r28, %r29;
	setp.ne.s32 	%p26, %r28, 0;
	bar.sync 	0;
	setp.ne.s32 	%p27, %r4, 0;
	and.pred  	%p2, %p26, %p25;
	not.pred 	%p28, %p2;
	sub.s32 	%r78, %r14, %r3;
	shl.b32 	%r79, %r78, 2;
	add.s32 	%r23, %r12, %r79;
	shl.b32 	%r80, %r3, 2;
	add.s32 	%r24, %r22, %r80;
	or.pred  	%p29, %p27, %p28;
	@%p29 bra 	$L__BB1_20;
	setp.ne.s32 	%p46, %r27, 1;
	@%p46 bra 	$L__BB1_19;
	ld.shared.f32 	%f34, [%r22+4];
	neg.f32 	%f1, %f34;
	st.shared.f32 	[%r22], %f1;
	bra.uni 	$L__BB1_33;
$L__BB1_19:
	ld.shared.f32 	%f2, [%r22+4];
	st.shared.f32 	[%r22], %f2;
	bra.uni 	$L__BB1_33;
$L__BB1_20:
	add.s32 	%r25, %r29, 1;
	setp.ne.s32 	%p30, %r4, %r25;
	or.pred  	%p32, %p30, %p28;
	@%p32 bra 	$L__BB1_24;
	setp.ne.s32 	%p45, %r27, 1;
	@%p45 bra 	$L__BB1_23;
	ld.shared.f32 	%f33, [%r22+-4];
	neg.f32 	%f4, %f33;
	st.shared.f32 	[%r22], %f4;
	bra.uni 	$L__BB1_33;
$L__BB1_23:
	ld.shared.f32 	%f5, [%r22+-4];
	st.shared.f32 	[%r22], %f5;
	bra.uni 	$L__BB1_33;
$L__BB1_24:
	setp.ne.s32 	%p33, %r28, 0;
	setp.lt.s32 	%p34, %r4, 1;
	or.pred  	%p35, %p33, %p34;
	setp.gt.s32 	%p36, %r4, %r29;
	or.pred  	%p37, %p35, %p36;
	@%p37 bra 	$L__BB1_28;
	setp.ne.s32 	%p38, %r27, 2;
	@%p38 bra 	$L__BB1_27;
	ld.shared.f32 	%f31, [%r24];
	neg.f32 	%f7, %f31;
	st.shared.f32 	[%r22], %f7;
	bra.uni 	$L__BB1_33;
$L__BB1_27:
	ld.shared.f32 	%f8, [%r24];
	st.shared.f32 	[%r22], %f8;
	bra.uni 	$L__BB1_33;
$L__BB1_28:
	setp.gt.s32 	%p39, %r4, %r29;
	setp.lt.s32 	%p40, %r4, 1;
	setp.ne.s32 	%p41, %r28, %r25;
	or.pred  	%p42, %p39, %p41;
	or.pred  	%p43, %p40, %p42;
	@%p43 bra 	$L__BB1_33;
	setp.ne.s32 	%p44, %r27, 2;
	@%p44 bra 	$L__BB1_31;
	ld.shared.f32 	%f32, [%r23];
	neg.f32 	%f58, %f32;
	bra.uni 	$L__BB1_32;
$L__BB1_31:
	ld.shared.f32 	%f58, [%r23];
$L__BB1_32:
	st.shared.f32 	[%r22], %f58;
$L__BB1_33:
	or.b32  	%r81, %r4, %r28;
	bar.sync 	0;
	setp.ne.s32 	%p47, %r81, 0;
	@%p47 bra 	$L__BB1_35;
	ld.shared.f32 	%f47, [%r22+4];
	ld.shared.f32 	%f48, [%r24];
	add.f32 	%f49, %f47, %f48;
	mul.f32 	%f50, %f49, 0f3F000000;
	st.shared.f32 	[%r22], %f50;
	bra.uni 	$L__BB1_41;
$L__BB1_35:
	setp.ne.s32 	%p48, %r4, 0;
	add.s32 	%r26, %r29, 1;
	setp.ne.s32 	%p49, %r28, %r26;
	or.pred  	%p50, %p48, %p49;
	@%p50 bra 	$L__BB1_37;
	ld.shared.f32 	%f43, [%r22+4];
	ld.shared.f32 	%f44, [%r23];
	add.f32 	%f45, %f43, %f44;
	mul.f32 	%f46, %f45, 0f3F000000;
	st.shared.f32 	[%r22], %f46;
	bra.uni 	$L__BB1_41;
$L__BB1_37:
	setp.ne.s32 	%p51, %r28, 0;
	setp.ne.s32 	%p52, %r4, %r26;
	or.pred  	%p53, %p52, %p51;
	@%p53 bra 	$L__BB1_39;
	ld.shared.f32 	%f39, [%r22+-4];
	ld.shared.f32 	%f40, [%r24];
	add.f32 	%f41, %f39, %f40;
	mul.f32 	%f42, %f41, 0f3F000000;
	st.shared.f32 	[%r22], %f42;
	bra.uni 	$L__BB1_41;
$L__BB1_39:
	setp.ne.s32 	%p54, %r4, %r26;
	setp.ne.s32 	%p55, %r28, %r26;
	or.pred  	%p56, %p54, %p55;
	@%p56 bra 	$L__BB1_41;
	ld.shared.f32 	%f35, [%r22+-4];
	ld.shared.f32 	%f36, [%r23];
	add.f32 	%f37, %f35, %f36;
	mul.f32 	%f38, %f37, 0f3F000000;
	st.shared.f32 	[%r22], %f38;
$L__BB1_41:
	not.pred 	%p57, %p1;
	@%p57 bra 	$L__BB1_43;
	ld.shared.f32 	%f51, [%r22];
	cvta.to.global.u64 	%rd17, %rd3;
	mul.wide.s32 	%rd18, %r11, 4;
	add.s64 	%rd19, %rd17, %rd18;
	st.global.f32 	[%rd19], %f51;
$L__BB1_43:
	ret;

}
	// .globl	_Z11advectOnGPUiPfS_S_S_
.visible .entry _Z11advectOnGPUiPfS_S_S_(
	.param .u32 _Z11advectOnGPUiPfS_S_S__param_0,
	.param .u64 .ptr .align 1 _Z11advectOnGPUiPfS_S_S__param_1,
	.param .u64 .ptr .align 1 _Z11advectOnGPUiPfS_S_S__param_2,
	.param .u64 .ptr .align 1 _Z11advectOnGPUiPfS_S_S__param_3,
	.param .u64 .ptr .align 1 _Z11advectOnGPUiPfS_S_S__param_4
)
{
	.reg .pred 	%p<58>;
	.reg .b32 	%r<56>;
	.reg .b32 	%f<89>;
	.reg .b64 	%rd<18>;
	.reg .b64 	%fd<5>;

	ld.param.u32 	%r21, [_Z11advectOnGPUiPfS_S_S__param_0];
	ld.param.u64 	%rd1, [_Z11advectOnGPUiPfS_S_S__param_1];
	ld.param.u64 	%rd2, [_Z11advectOnGPUiPfS_S_S__param_2];
	ld.param.u64 	%rd3, [_Z11advectOnGPUiPfS_S_S__param_3];
	ld.param.u64 	%rd4, [_Z11advectOnGPUiPfS_S_S__param_4];
	mov.u32 	%r22, %tid.x;
	mov.u32 	%r1, %ctaid.x;
	mov.u32 	%r2, %ntid.x;
	mad.lo.s32 	%r3, %r1, %r2, %r22;
	mov.u32 	%r23, %tid.y;
	mov.u32 	%r4, %ctaid.y;
	mov.u32 	%r24, %ntid.y;
	mad.lo.s32 	%r25, %r4, %r24, %r23;
	ld.const.u32 	%r26, [N];
	add.s32 	%r7, %r26, 2;
	mad.lo.s32 	%r8, %r7, %r25, %r3;
	mul.lo.s32 	%r9, %r2, %r24;
	shl.b32 	%r11, %r9, 2;
	mov.u32 	%r27, sharedMem;
	add.s32 	%r10, %r27, %r11;
	mad.lo.s32 	%r12, %r23, %r2, %r22;
	ld.const.f32 	%f1, [DT];
	max.s32 	%r28, %r3, %r25;
	setp.lt.s32 	%p1, %r28, %r7;
	setp.ge.s32 	%p4, %r28, %r7;
	shl.b32 	%r29, %r12, 2;
	add.s32 	%r13, %r27, %r29;
	add.s32 	%r14, %r10, %r29;
	@%p4 bra 	$L__BB2_2;
	cvta.to.global.u64 	%rd5, %rd3;
	cvta.to.global.u64 	%rd6, %rd4;
	mul.wide.s32 	%rd7, %r8, 4;
	add.s64 	%rd8, %rd5, %rd7;
	ld.global.f32 	%f22, [%rd8];
	st.shared.f32 	[%r13], %f22;
	add.s64 	%rd9, %rd6, %rd7;
	ld.global.f32 	%f23, [%rd9];
	st.shared.f32 	[%r14], %f23;
$L__BB2_2:
	bar.sync 	0;
	setp.gt.s32 	%p5, %r3, 0;
	setp.le.s32 	%p6, %r3, %r26;
	and.pred  	%p7, %p5, %p6;
	setp.ne.s32 	%p8, %r25, 0;
	and.pred  	%p9, %p8, %p7;
	setp.le.s32 	%p10, %r25, %r26;
	and.pred  	%p2, %p9, %p10;
	not.pred 	%p11, %p2;
	@%p11 bra 	$L__BB2_4;
	cvt.rn.f32.s32 	%f25, %r26;
	mul.f32 	%f26, %f1, %f25;
	cvt.rn.f32.u32 	%f27, %r3;
	ld.shared.f32 	%f28, [%r13];
	mul.f32 	%f29, %f26, %f28;
	sub.f32 	%f30, %f27, %f29;
	cvt.rn.f32.u32 	%f31, %r25;
	ld.shared.f32 	%f32, [%r14];
	mul.f32 	%f33, %f26, %f32;
	sub.f32 	%f34, %f31, %f33;
	setp.lt.f32 	%p12, %f30, 0f3F000000;
	selp.f32 	%f35, 0f3F000000, %f30, %p12;
	cvt.f64.f32 	%fd1, %f35;
	cvt.rn.f64.u32 	%fd2, %r26;
	add.f64 	%fd3, %fd2, 0d3FE0000000000000;
	setp.lt.f64 	%p13, %fd3, %fd1;
	cvt.rn.f32.f64 	%f36, %fd3;
	selp.f32 	%f37, %f36, %f35, %p13;
	cvt.rzi.s32.f32 	%r30, %f37;
	setp.lt.f32 	%p14, %f34, 0f3F000000;
	selp.f32 	%f38, 0f3F000000, %f34, %p14;
	cvt.f64.f32 	%fd4, %f38;
	setp.lt.f64 	%p15, %fd3, %fd4;
	selp.f32 	%f39, %f36, %f38, %p15;
	cvt.rzi.s32.f32 	%r31, %f39;
	cvt.rn.f32.s32 	%f40, %r30;
	sub.f32 	%f86, %f37, %f40;
	mov.f32 	%f41, 0f3F800000;
	sub.f32 	%f84, %f41, %f86;
	cvt.rn.f32.s32 	%f42, %r31;
	sub.f32 	%f87, %f39, %f42;
	sub.f32 	%f85, %f41, %f87;
	mad.lo.s32 	%r32, %r31, %r7, %r30;
	cvta.to.global.u64 	%rd10, %rd2;
	mul.wide.s32 	%rd11, %r32, 4;
	add.s64 	%rd12, %rd10, %rd11;
	ld.global.f32 	%f43, [%rd12];
	shl.b32 	%r33, %r9, 3;
	add.s32 	%r34, %r14, %r33;
	st.shared.f32 	[%r34], %f43;
	mul.wide.s32 	%rd13, %r7, 4;
	add.s64 	%rd14, %rd12, %rd13;
	ld.global.f32 	%f44, [%rd14];
	add.s32 	%r35, %r34, %r11;
	st.shared.f32 	[%r35], %f44;
	ld.global.f32 	%f45, [%rd12+4];
	add.s32 	%r36, %r35, %r11;
	st.shared.f32 	[%r36], %f45;
	ld.global.f32 	%f46, [%rd14+4];
	add.s32 	%r37, %r36, %r11;
	st.shared.f32 	[%r37], %f46;
$L__BB2_4:
	add.s32 	%r15, %r10, %r11;
	bar.sync 	0;
	add.s32 	%r16, %r15, %r29;
	@%p11 bra 	$L__BB2_6;
	add.s32 	%r39, %r15, %r11;
	add.s32 	%r41, %r39, %r29;
	ld.shared.f32 	%f47, [%r41];
	add.s32 	%r42, %r41, %r11;
	ld.shared.f32 	%f48, [%r42];
	mul.f32 	%f49, %f87, %f48;
	fma.rn.f32 	%f50, %f85, %f47, %f49;
	add.s32 	%r43, %r42, %r11;
	ld.shared.f32 	%f51, [%r43];
	add.s32 	%r44, %r43, %r11;
	ld.shared.f32 	%f52, [%r44];
	mul.f32 	%f53, %f87, %f52;
	fma.rn.f32 	%f54, %f85, %f51, %f53;
	mul.f32 	%f55, %f86, %f54;
	fma.rn.f32 	%f56, %f84, %f50, %f55;
	st.shared.f32 	[%r16], %f56;
$L__BB2_6:
	setp.eq.s32 	%p17, %r1, 0;
	mov.u32 	%r46, %nctaid.x;
	add.s32 	%r48, %r46, -1;
	setp.eq.s32 	%p18, %r1, %r48;
	or.pred  	%p19, %p17, %p18;
	setp.eq.s32 	%p20, %r4, 0;
	or.pred  	%p21, %p20, %p19;
	@%p21 bra 	$L__BB2_8;
	mov.u32 	%r49, %nctaid.y;
	add.s32 	%r50, %r49, -1;
	setp.ne.s32 	%p22, %r4, %r50;
	setp.ge.s32 	%p23, %r28, %r7;
	or.pred  	%p24, %p23, %p22;
	@%p24 bra 	$L__BB2_33;
$L__BB2_8:
	setp.le.s32 	%p25, %r25, %r26;
	setp.ne.s32 	%p26, %r25, 0;
	bar.sync 	0;
	setp.ne.s32 	%p27, %r3, 0;
	and.pred  	%p3, %p26, %p25;
	not.pred 	%p28, %p3;
	sub.s32 	%r52, %r12, %r2;
	shl.b32 	%r53, %r52, 2;
	add.s32 	%r17, %r15, %r53;
	shl.b32 	%r54, %r2, 2;
	add.s32 	%r18, %r16, %r54;
	or.pred  	%p29, %p27, %p28;
	@%p29 bra 	$L__BB2_12;
	setp.ne.s32 	%p46, %r21, 1;
	@%p46 bra 	$L__BB2_11;
	ld.shared.f32 	%f60, [%r16+4];
	neg.f32 	%f10, %f60;
	st.shared.f32 	[%r16], %f10;
	bra.uni 	$L__BB2_25;
$L__BB2_11:
	ld.shared.f32 	%f11, [%r16+4];
	st.shared.f32 	[%r16], %f11;
	bra.uni 	$L__BB2_25;
$L__BB2_12:
	add.s32 	%r19, %r26, 1;
	setp.ne.s32 	%p30, %r3, %r19;
	or.pred  	%p32, %p30, %p28;
	@%p32 bra 	$L__BB2_16;
	setp.ne.s32 	%p45, %r21, 1;
	@%p45 bra 	$L__BB2_15;
	ld.shared.f32 	%f59, [%r16+-4];
	neg.f32 	%f13, %f59;
	st.shared.f32 	[%r16], %f13;
	bra.uni 	$L__BB2_25;
$L__BB2_15:
	ld.shared.f32 	%f14, [%r16+-4];
	st.shared.f32 	[%r16], %f14;
	bra.uni 	$L__BB2_25;
$L__BB2_16:
	setp.ne.s32 	%p33, %r25, 0;
	setp.lt.s32 	%p34, %r3, 1;
	or.pred  	%p35, %p33, %p34;
	setp.gt.s32 	%p36, %r3, %r26;
	or.pred  	%p37, %p35, %p36;
	@%p37 bra 	$L__BB2_20;
	setp.ne.s32 	%p38, %r21, 2;
	@%p38 bra 	$L__BB2_19;
	ld.shared.f32 	%f57, [%r18];
	neg.f32 	%f16, %f57;
	st.shared.f32 	[%r16], %f16;
	bra.uni 	$L__BB2_25;
$L__BB2_19:
	ld.shared.f32 	%f17, [%r18];
	st.shared.f32 	[%r16], %f17;
	bra.uni 	$L__BB2_25;
$L__BB2_20:
	setp.gt.s32 	%p39, %r3, %r26;
	setp.lt.s32 	%p40, %r3, 1;
	setp.ne.s32 	%p41, %r25, %r19;
	or.pred  	%p42, %p39, %p41;
	or.pred  	%p43, %p40, %p42;
	@%p43 bra 	$L__BB2_25;
	setp.ne.s32 	%p44, %r21, 2;
	@%p44 bra 	$L__BB2_23;
	ld.shared.f32 	%f58, [%r17];
	neg.f32 	%f88, %f58;
	bra.uni 	$L__BB2_24;
$L__BB2_23:
	ld.shared.f32 	%f88, [%r17];
$L__BB2_24:
	st.shared.f32 	[%r16], %f88;
$L__BB2_25:
	or.b32  	%r55, %r3, %r25;
	bar.sync 	0;
	setp.ne.s32 	%p47, %r55, 0;
	@%p47 bra 	$L__BB2_27;
	ld.shared.f32 	%f73, [%r16+4];
	ld.shared.f32 	%f74, [%r18];
	add.f32 	%f75, %f73, %f74;
	mul.f32 	%f76, %f75, 0f3F000000;
	st.shared.f32 	[%r16], %f76;
	bra.uni 	$L__BB2_33;
$L__BB2_27:
	setp.ne.s32 	%p48, %r3, 0;
	add.s32 	%r20, %r26, 1;
	setp.ne.s32 	%p49, %r25, %r20;
	or.pred  	%p50, %p48, %p49;
	@%p50 bra 	$L__BB2_29;
	ld.shared.f32 	%f69, [%r16+4];
	ld.shared.f32 	%f70, [%r17];
	add.f32 	%f71, %f69, %f70;
	mul.f32 	%f72, %f71, 0f3F000000;
	st.shared.f32 	[%r16], %f72;
	bra.uni 	$L__BB2_33;
$L__BB2_29:
	setp.ne.s32 	%p51, %r25, 0;
	setp.ne.s32 	%p52, %r3, %r20;
	or.pred  	%p53, %p52, %p51;
	@%p53 bra 	$L__BB2_31;
	ld.shared.f32 	%f65, [%r16+-4];
	ld.shared.f32 	%f66, [%r18];
	add.f32 	%f67, %f65, %f66;
	mul.f32 	%f68, %f67, 0f3F000000;
	st.shared.f32 	[%r16], %f68;
	bra.uni 	$L__BB2_33;
$L__BB2_31:
	setp.ne.s32 	%p54, %r3, %r20;
	setp.ne.s32 	%p55, %r25, %r20;
	or.pred  	%p56, %p54, %p55;
	@%p56 bra 	$L__BB2_33;
	ld.shared.f32 	%f61, [%r16+-4];
	ld.shared.f32 	%f62, [%r17];
	add.f32 	%f63, %f61, %f62;
	mul.f32 	%f64, %f63, 0f3F000000;
	st.shared.f32 	[%r16], %f64;
$L__BB2_33:
	not.pred 	%p57, %p1;
	@%p57 bra 	$L__BB2_35;
	ld.shared.f32 	%f77, [%r16];
	cvta.to.global.u64 	%rd15, %rd1;
	mul.wide.s32 	%rd16, %r8, 4;
	add.s64 	%rd17, %rd15, %rd16;
	st.global.f32 	[%rd17], %f77;
$L__BB2_35:
	ret;

}
	// .globl	_Z33computeDivergenceAndPressureOnGPUPfS_S_S_
.visible .entry _Z33computeDivergenceAndPressureOnGPUPfS_S_S_(
	.param .u64 .ptr .align 1 _Z33computeDivergenceAndPressureOnGPUPfS_S_S__param_0,
	.param .u64 .ptr .align 1 _Z33computeDivergenceAndPressureOnGPUPfS_S_S__param_1,
	.param .u64 .ptr .align 1 _Z33computeDivergenceAndPressureOnGPUPfS_S_S__param_2,
	.param .u64 .ptr .align 1 _Z33computeDivergenceAndPressureOnGPUPfS_S_S__param_3
)
{
	.reg .pred 	%p<76>;
	.reg .b32 	%r<111>;
	.reg .b32 	%f<60>;
	.reg .b64 	%rd<23>;

	ld.param.u64 	%rd5, [_Z33computeDivergenceAndPressureOnGPUPfS_S_S__param_0];
	ld.param.u64 	%rd6, [_Z33computeDivergenceAndPressureOnGPUPfS_S_S__param_1];
	ld.param.u64 	%rd3, [_Z33computeDivergenceAndPressureOnGPUPfS_S_S__param_2];
	ld.param.u64 	%rd4, [_Z33computeDivergenceAndPressureOnGPUPfS_S_S__param_3];
	cvta.to.global.u64 	%rd1, %rd5;
	cvta.to.global.u64 	%rd2, %rd6;
	mov.u32 	%r1, %tid.x;
	mov.u32 	%r2, %ctaid.x;
	mov.u32 	%r3, %ntid.x;
	mad.lo.s32 	%r4, %r2, %r3, %r1;
	mov.u32 	%r5, %tid.y;
	mov.u32 	%r6, %ctaid.y;
	mov.u32 	%r7, %ntid.y;
	mad.lo.s32 	%r32, %r6, %r7, %r5;
	ld.const.u32 	%r33, [N];
	add.s32 	%r10, %r33, 2;
	mad.lo.s32 	%r11, %r10, %r32, %r4;
	mul.lo.s32 	%r34, %r3, %r7;
	shl.b32 	%r35, %r7, 1;
	add.s32 	%r36, %r34, %r35;
	shl.b32 	%r37, %r36, 2;
	mov.u32 	%r38, sharedMem;
	add.s32 	%r12, %r38, %r37;
	shl.b32 	%r39, %r3, 3;
	shl.b32 	%r13, %r34, 2;
	add.s32 	%r14, %r39, %r13;
	mad.lo.s32 	%r15, %r5, %r3, %r1;
	ld.const.u32 	%r16, [RADIUS];
	add.s32 	%r17, %r16, %r1;
	add.s32 	%r18, %r16, %r5;
	max.s32 	%r40, %r4, %r32;
	setp.lt.s32 	%p1, %r40, %r10;
	setp.ge.s32 	%p5, %r40, %r10;
	@%p5 bra 	$L__BB3_12;
	setp.ge.s32 	%p6, %r5, %r16;
	@%p6 bra 	$L__BB3_6;
	setp.eq.s32 	%p7, %r6, 0;
	@%p7 bra 	$L__BB3_4;
	mul.lo.s32 	%r41, %r10, %r16;
	sub.s32 	%r42, %r11, %r41;
	mul.wide.s32 	%rd7, %r42, 4;
	add.s64 	%rd8, %rd2, %rd7;
	ld.global.f32 	%f1, [%rd8];
	shl.b32 	%r43, %r16, 1;
	add.s32 	%r44, %r43, %r3;
	mad.lo.s32 	%r45, %r44, %r5, %r1;
	shl.b32 	%r46, %r45, 2;
	add.s32 	%r47, %r12, %r46;
	st.shared.f32 	[%r47], %f1;
$L__BB3_4:
	mov.u32 	%r48, %nctaid.y;
	add.s32 	%r49, %r48, -1;
	setp.ge.u32 	%p8, %r6, %r49;
	@%p8 bra 	$L__BB3_6;
	mad.lo.s32 	%r50, %r10, %r7, %r11;
	mul.wide.u32 	%rd9, %r50, 4;
	add.s64 	%rd10, %rd2, %rd9;
	ld.global.f32 	%f2, [%rd10];
	add.s32 	%r51, %r18, %r7;
	shl.b32 	%r52, %r16, 1;
	add.s32 	%r53, %r52, %r3;
	mad.lo.s32 	%r54, %r53, %r51, %r1;
	shl.b32 	%r55, %r54, 2;
	add.s32 	%r56, %r12, %r55;
	st.shared.f32 	[%r56], %f2;
$L__BB3_6:
	setp.ge.s32 	%p9, %r1, %r16;
	@%p9 bra 	$L__BB3_11;
	setp.eq.s32 	%p10, %r2, 0;
	@%p10 bra 	$L__BB3_9;
	sub.s32 	%r57, %r11, %r16;
	mul.wide.s32 	%rd11, %r57, 4;
	add.s64 	%rd12, %rd1, %rd11;
	ld.global.f32 	%f3, [%rd12];
	shl.b32 	%r58, %r16, 1;
	add.s32 	%r59, %r58, %r3;
	mad.lo.s32 	%r60, %r59, %r5, %r1;
	shl.b32 	%r61, %r60, 2;
	add.s32 	%r63, %r38, %r61;
	st.shared.f32 	[%r63], %f3;
$L__BB3_9:
	mov.u32 	%r64, %nctaid.x;
	add.s32 	%r65, %r64, -1;
	setp.ge.u32 	%p11, %r2, %r65;
	@%p11 bra 	$L__BB3_11;
	add.s32 	%r66, %r11, %r3;
	mul.wide.u32 	%rd13, %r66, 4;
	add.s64 	%rd14, %rd1, %rd13;
	ld.global.f32 	%f4, [%rd14];
	add.s32 	%r67, %r17, %r3;
	shl.b32 	%r68, %r16, 1;
	add.s32 	%r69, %r68, %r3;
	mad.lo.s32 	%r70, %r69, %r5, %r67;
	shl.b32 	%r71, %r70, 2;
	add.s32 	%r73, %r38, %r71;
	st.shared.f32 	[%r73], %f4;
$L__BB3_11:
	mul.wide.s32 	%rd15, %r11, 4;
	add.s64 	%rd16, %rd2, %rd15;
	ld.global.f32 	%f5, [%rd16];
	shl.b32 	%r74, %r16, 1;
	add.s32 	%r75, %r74, %r3;
	mad.lo.s32 	%r76, %r75, %r18, %r1;
	shl.b32 	%r77, %r76, 2;
	add.s32 	%r78, %r12, %r77;
	st.shared.f32 	[%r78], %f5;
	add.s64 	%rd17, %rd1, %rd15;
	ld.global.f32 	%f6, [%rd17];
	mad.lo.s32 	%r79, %r75, %r5, %r17;
	shl.b32 	%r80, %r79, 2;
	add.s32 	%r82, %r38, %r80;
	st.shared.f32 	[%r82], %f6;
$L__BB3_12:
	add.s32 	%r19, %r12, %r14;
	add.s32 	%r20, %r19, %r13;
	bar.sync 	0;
	setp.lt.s32 	%p12, %r4, 1;
	setp.gt.s32 	%p13, %r4, %r33;
	or.pred  	%p14, %p12, %p13;
	setp.eq.s32 	%p15, %r32, 0;
	or.pred  	%p16, %p15, %p14;
	setp.gt.s32 	%p17, %r32, %r33;
	shl.b32 	%r83, %r15, 2;
	add.s32 	%r21, %r19, %r83;
	add.s32 	%r22, %r20, %r83;
	or.pred  	%p18, %p16, %p17;
	@%p18 bra 	$L__BB3_14;
	cvt.rn.f32.s32 	%f7, %r33;
	rcp.rn.f32 	%f8, %f7;
	mul.f32 	%f9, %f8, 0fBF000000;
	shl.b32 	%r84, %r16, 1;
	add.s32 	%r85, %r84, %r3;
	mad.lo.s32 	%r86, %r85, %r5, %r17;
	shl.b32 	%r87, %r86, 2;
	add.s32 	%r89, %r38, %r87;
	ld.shared.f32 	%f10, [%r89+4];
	ld.shared.f32 	%f11, [%r89+-4];
	sub.f32 	%f12, %f10, %f11;
	mad.lo.s32 	%r90, %r85, %r18, %r85;
	add.s32 	%r91, %r90, %r1;
	shl.b32 	%r92, %r91, 2;
	add.s32 	%r93, %r12, %r92;
	ld.shared.f32 	%f13, [%r93];
	add.f32 	%f14, %f12, %f13;
	add.s32 	%r94, %r18, -1;
	mad.lo.s32 	%r95, %r85, %r94, %r1;
	shl.b32 	%r96, %r95, 2;
	add.s32 	%r97, %r12, %r96;
	ld.shared.f32 	%f15, [%r97];
	sub.f32 	%f16, %f14, %f15;
	mul.f32 	%f17, %f9, %f16;
	st.shared.f32 	[%r21], %f17;
	mov.b32 	%r98, 0;
	st.shared.u32 	[%r22], %r98;
$L__BB3_14:
	setp.eq.s32 	%p19, %r2, 0;
	mov.u32 	%r100, %nctaid.x;
	add.s32 	%r102, %r100, -1;
	setp.eq.s32 	%p20, %r2, %r102;
	or.pred  	%p21, %p19, %p20;
	setp.eq.s32 	%p22, %r6, 0;
	or.pred  	%p23, %p22, %p21;
	@%p23 bra 	$L__BB3_16;
	mov.u32 	%r103, %nctaid.y;
	add.s32 	%r104, %r103, -1;
	setp.ne.s32 	%p24, %r6, %r104;
	setp.ge.s32 	%p25, %r40, %r10;
	or.pred  	%p26, %p25, %p24;
	@%p26 bra 	$L__BB3_45;
$L__BB3_16:
	setp.le.s32 	%p27, %r32, %r33;
	setp.ne.s32 	%p28, %r32, 0;
	bar.sync 	0;
	setp.eq.s32 	%p29, %r4, 0;
	and.pred  	%p2, %p28, %p27;
	and.pred  	%p3, %p29, %p2;
	sub.s32 	%r23, %r15, %r3;
	shl.b32 	%r106, %r23, 2;
	add.s32 	%r24, %r19, %r106;
	add.s32 	%r25, %r15, %r3;
	shl.b32 	%r107, %r25, 2;
	add.s32 	%r26, %r19, %r107;
	not.pred 	%p30, %p3;
	@%p30 bra 	$L__BB3_18;
	ld.shared.f32 	%f21, [%r21+4];
	st.shared.f32 	[%r21], %f21;
	bra.uni 	$L__BB3_24;
$L__BB3_18:
	add.s32 	%r27, %r33, 1;
	setp.ne.s32 	%p31, %r4, %r27;
	not.pred 	%p32, %p2;
	or.pred  	%p33, %p31, %p32;
	@%p33 bra 	$L__BB3_20;
	ld.shared.f32 	%f20, [%r21+-4];
	st.shared.f32 	[%r21], %f20;
	bra.uni 	$L__BB3_24;
$L__BB3_20:
	setp.ne.s32 	%p34, %r32, 0;
	setp.lt.s32 	%p35, %r4, 1;
	or.pred  	%p36, %p34, %p35;
	setp.gt.s32 	%p37, %r4, %r33;
	or.pred  	%p38, %p36, %p37;
	@%p38 bra 	$L__BB3_22;
	ld.shared.f32 	%f18, [%r26];
	st.shared.f32 	[%r21], %f18;
	bra.uni 	$L__BB3_24;
$L__BB3_22:
	setp.gt.s32 	%p39, %r4, %r33;
	setp.lt.s32 	%p40, %r4, 1;
	setp.ne.s32 	%p41, %r32, %r27;
	or.pred  	%p42, %p39, %p41;
	or.pred  	%p43, %p40, %p42;
	@%p43 bra 	$L__BB3_24;
	ld.shared.f32 	%f19, [%r24];
	st.shared.f32 	[%r21], %f19;
$L__BB3_24:
	add.s32 	%r28, %r20, %r106;
	add.s32 	%r29, %r20, %r107;
	@%p30 bra 	$L__BB3_26;
	ld.shared.f32 	%f25, [%r22+4];
	st.shared.f32 	[%r22], %f25;
	bra.uni 	$L__BB3_32;
$L__BB3_26:
	add.s32 	%r30, %r33, 1;
	setp.ne.s32 	%p45, %r4, %r30;
	not.pred 	%p46, %p2;
	or.pred  	%p47, %p45, %p46;
	@%p47 bra 	$L__BB3_28;
	ld.shared.f32 	%f24, [%r22+-4];
	st.shared.f32 	[%r22], %f24;
	bra.uni 	$L__BB3_32;
$L__BB3_28:
	setp.ne.s32 	%p48, %r32, 0;
	setp.lt.s32 	%p49, %r4, 1;
	or.pred  	%p50, %p48, %p49;
	setp.gt.s32 	%p51, %r4, %r33;
	or.pred  	%p52, %p50, %p51;
	@%p52 bra 	$L__BB3_30;
	ld.shared.f32 	%f22, [%r29];
	st.shared.f32 	[%r22], %f22;
	bra.uni 	$L__BB3_32;
$L__BB3_30:
	setp.gt.s32 	%p53, %r4, %r33;
	setp.lt.s32 	%p54, %r4, 1;
	setp.ne.s32 	%p55, %r32, %r30;
	or.pred  	%p56, %p53, %p55;
	or.pred  	%p57, %p54, %p56;
	@%p57 bra 	$L__BB3_32;
	ld.shared.f32 	%f23, [%r28];
	st.shared.f32 	[%r22], %f23;
$L__BB3_32:
	or.b32  	%r110, %r4, %r32;
	bar.sync 	0;
	setp.eq.s32 	%p58, %r110, 0;
	@%p58 bra 	$L__BB3_48;
	setp.eq.s32 	%p59, %r4, 0;
	add.s32 	%r31, %r33, 1;
	setp.eq.s32 	%p60, %r32, %r31;
	and.pred  	%p4, %p59, %p60;
	not.pred 	%p61, %p4;
	@%p61 bra 	$L__BB3_35;
	ld.shared.f32 	%f34, [%r21+4];
	ld.shared.f32 	%f35, [%r24];
	add.f32 	%f36, %f34, %f35;
	mul.f32 	%f37, %f36, 0f3F000000;
	st.shared.f32 	[%r21], %f37;
	bra.uni 	$L__BB3_39;
$L__BB3_35:
	setp.ne.s32 	%p62, %r32, 0;
	setp.ne.s32 	%p63, %r4, %r31;
	or.pred  	%p64, %p63, %p62;
	@%p64 bra 	$L__BB3_37;
	ld.shared.f32 	%f30, [%r21+-4];
	ld.shared.f32 	%f31, [%r26];
	add.f32 	%f32, %f30, %f31;
	mul.f32 	%f33, %f32, 0f3F000000;
	st.shared.f32 	[%r21], %f33;
	bra.uni 	$L__BB3_39;
$L__BB3_37:
	setp.ne.s32 	%p65, %r4, %r31;
	setp.ne.s32 	%p66, %r32, %r31;
	or.pred  	%p67, %p65, %p66;
	@%p67 bra 	$L__BB3_39;
	ld.shared.f32 	%f26, [%r21+-4];
	ld.shared.f32 	%f27, [%r24];
	add.f32 	%f28, %f26, %f27;
	mul.f32 	%f29, %f28, 0f3F000000;
	st.shared.f32 	[%r21], %f29;
$L__BB3_39:
	@%p61 bra 	$L__BB3_41;
	ld.shared.f32 	%f46, [%r22+4];
	ld.shared.f32 	%f47, [%r28];
	add.f32 	%f48, %f46, %f47;
	mul.f32 	%f49, %f48, 0f3F000000;
	st.shared.f32 	[%r22], %f49;
	bra.uni 	$L__BB3_45;
$L__BB3_41:
	setp.ne.s32 	%p69, %r32, 0;
	setp.ne.s32 	%p70, %r4, %r31;
	or.pred  	%p71, %p70, %p69;
	@%p71 bra 	$L__BB3_43;
	ld.shared.f32 	%f42, [%r22+-4];
	ld.shared.f32 	%f43, [%r29];
	add.f32 	%f44, %f42, %f43;
	mul.f32 	%f45, %f44, 0f3F000000;
	st.shared.f32 	[%r22], %f45;
	bra.uni 	$L__BB3_45;
$L__BB3_43:
	setp.ne.s32 	%p72, %r4, %r31;
	setp.ne.s32 	%p73, %r32, %r31;
	or.pred  	%p74, %p72, %p73;
	@%p74 bra 	$L__BB3_45;
	ld.shared.f32 	%f38, [%r22+-4];
	ld.shared.f32 	%f39, [%r28];
	add.f32 	%f40, %f38, %f39;
	mul.f32 	%f41, %f40, 0f3F000000;
	st.shared.f32 	[%r22], %f41;
$L__BB3_45:
	not.pred 	%p75, %p1;
	@%p75 bra 	$L__BB3_47;
	ld.shared.f32 	%f58, [%r21];
	cvta.to.global.u64 	%rd18, %rd4;
	mul.wide.s32 	%rd19, %r11, 4;
	add.s64 	%rd20, %rd18, %rd19;
	st.global.f32 	[%rd20], %f58;
	ld.shared.f32 	%f59, [%r22];
	cvta.to.global.u64 	%rd21, %rd3;
	add.s64 	%rd22, %rd21, %rd19;
	st.global.f32 	[%rd22], %f59;
$L__BB3_47:
	ret;
$L__BB3_48:
	ld.shared.f32 	%f50, [%r21+4];
	ld.shared.f32 	%f51, [%r26];
	add.f32 	%f52, %f50, %f51;
	mul.f32 	%f53, %f52, 0f3F000000;
	st.shared.f32 	[%r21], %f53;
	ld.shared.f32 	%f54, [%r22+4];
	ld.shared.f32 	%f55, [%r29];
	add.f32 	%f56, %f54, %f55;
	mul.f32 	%f57, %f56, 0f3F000000;
	st.shared.f32 	[%r22], %f57;
	bra.uni 	$L__BB3_45;

}
	// .globl	_Z16lastProjectOnGPUPfS_S_
.visible .entry _Z16lastProjectOnGPUPfS_S_(
	.param .u64 .ptr .align 1 _Z16lastProjectOnGPUPfS_S__param_0,
	.param .u64 .ptr .align 1 _Z16lastProjectOnGPUPfS_S__param_1,
	.param .u64 .ptr .align 1 _Z16lastProjectOnGPUPfS_S__param_2
)
{
	.reg .pred 	%p<76>;
	.reg .b32 	%r<88>;
	.reg .b32 	%f<70>;
	.reg .b64 	%rd<28>;

	ld.param.u64 	%rd4, [_Z16lastProjectOnGPUPfS_S__param_2];
	cvta.to.global.u64 	%rd1, %rd4;
	mov.u32 	%r1, %tid.x;
	mov.u32 	%r2, %ctaid.x;
	mov.u32 	%r3, %ntid.x;
	mad.lo.s32 	%r4, %r2, %r3, %r1;
	mov.u32 	%r5, %tid.y;
	mov.u32 	%r6, %ctaid.y;
	mov.u32 	%r7, %ntid.y;
	mad.lo.s32 	%r31, %r6, %r7, %r5;
	ld.const.u32 	%r32, [N];
	add.s32 	%r10, %r32, 2;
	mad.lo.s32 	%r11, %r10, %r31, %r4;
	mul.lo.s32 	%r33, %r3, %r7;
	shl.b32 	%r34, %r33, 2;
	mov.u32 	%r35, sharedMem;
	add.s32 	%r12, %r35, %r34;
	add.s32 	%r13, %r12, %r34;
	mad.lo.s32 	%r14, %r5, %r3, %r1;
	ld.const.u32 	%r15, [RADIUS];
	add.s32 	%r16, %r15, %r1;
	add.s32 	%r17, %r15, %r5;
	max.s32 	%r36, %r4, %r31;
	setp.lt.s32 	%p1, %r36, %r10;
	setp.ge.s32 	%p5, %r36, %r10;
	shl.b32 	%r37, %r15, 1;
	add.s32 	%r18, %r37, %r3;
	mul.lo.s32 	%r19, %r18, %r17;
	add.s32 	%r20, %r19, %r16;
	shl.b32 	%r38, %r14, 2;
	add.s32 	%r21, %r35, %r38;
	add.s32 	%r22, %r12, %r38;
	@%p5 bra 	$L__BB4_12;
	setp.ge.s32 	%p6, %r5, %r15;
	@%p6 bra 	$L__BB4_6;
	setp.eq.s32 	%p7, %r6, 0;
	@%p7 bra 	$L__BB4_4;
	mul.lo.s32 	%r39, %r10, %r15;
	sub.s32 	%r40, %r11, %r39;
	mul.wide.s32 	%rd5, %r40, 4;
	add.s64 	%rd6, %rd1, %rd5;
	ld.global.f32 	%f1, [%rd6];
	mad.lo.s32 	%r41, %r18, %r5, %r16;
	shl.b32 	%r42, %r41, 2;
	add.s32 	%r43, %r13, %r42;
	st.shared.f32 	[%r43], %f1;
$L__BB4_4:
	mov.u32 	%r44, %nctaid.y;
	add.s32 	%r45, %r44, -1;
	setp.ge.u32 	%p8, %r6, %r45;
	@%p8 bra 	$L__BB4_6;
	mad.lo.s32 	%r46, %r10, %r7, %r11;
	mul.wide.u32 	%rd7, %r46, 4;
	add.s64 	%rd8, %rd1, %rd7;
	ld.global.f32 	%f2, [%rd8];
	add.s32 	%r47, %r17, %r7;
	mad.lo.s32 	%r48, %r18, %r47, %r16;
	shl.b32 	%r49, %r48, 2;
	add.s32 	%r50, %r13, %r49;
	st.shared.f32 	[%r50], %f2;
$L__BB4_6:
	setp.ge.s32 	%p9, %r1, %r15;
	@%p9 bra 	$L__BB4_11;
	setp.eq.s32 	%p10, %r2, 0;
	@%p10 bra 	$L__BB4_9;
	sub.s32 	%r51, %r11, %r15;
	mul.wide.s32 	%rd9, %r51, 4;
	add.s64 	%rd10, %rd1, %rd9;
	ld.global.f32 	%f3, [%rd10];
	add.s32 	%r52, %r19, %r1;
	shl.b32 	%r53, %r52, 2;
	add.s32 	%r54, %r13, %r53;
	st.shared.f32 	[%r54], %f3;
$L__BB4_9:
	mov.u32 	%r55, %nctaid.x;
	add.s32 	%r56, %r55, -1;
	setp.ge.u32 	%p11, %r2, %r56;
	@%p11 bra 	$L__BB4_11;
	add.s32 	%r57, %r11, %r3;
	mul.wide.u32 	%rd11, %r57, 4;
	add.s64 	%rd12, %rd1, %rd11;
	ld.global.f32 	%f4, [%rd12];
	add.s32 	%r58, %r20, %r3;
	shl.b32 	%r59, %r58, 2;
	add.s32 	%r60, %r13, %r59;
	st.shared.f32 	[%r60], %f4;
$L__BB4_11:
	ld.param.u64 	%rd26, [_Z16lastProjectOnGPUPfS_S__param_1];
	ld.param.u64 	%rd24, [_Z16lastProjectOnGPUPfS_S__param_0];
	mul.wide.s32 	%rd13, %r11, 4;
	add.s64 	%rd14, %rd1, %rd13;
	ld.global.f32 	%f5, [%rd14];
	shl.b32 	%r62, %r20, 2;
	add.s32 	%r63, %r13, %r62;
	st.shared.f32 	[%r63], %f5;
	cvta.to.global.u64 	%rd15, %rd24;
	add.s64 	%rd16, %rd15, %rd13;
	ld.global.f32 	%f6, [%rd16];
	st.shared.f32 	[%r21], %f6;
	cvta.to.global.u64 	%rd17, %rd26;
	add.s64 	%rd18, %rd17, %rd13;
	ld.global.f32 	%f7, [%rd18];
	st.shared.f32 	[%r22], %f7;
$L__BB4_12:
	bar.sync 	0;
	setp.lt.s32 	%p12, %r4, 1;
	setp.gt.s32 	%p13, %r4, %r32;
	or.pred  	%p14, %p12, %p13;
	setp.eq.s32 	%p15, %r31, 0;
	or.pred  	%p16, %p15, %p14;
	setp.gt.s32 	%p17, %r31, %r32;
	or.pred  	%p18, %p16, %p17;
	@%p18 bra 	$L__BB4_14;
	cvt.rn.f32.s32 	%f8, %r32;
	rcp.rn.f32 	%f9, %f8;
	shl.b32 	%r65, %r20, 2;
	add.s32 	%r66, %r13, %r65;
	ld.shared.f32 	%f10, [%r66+4];
	ld.shared.f32 	%f11, [%r66+-4];
	sub.f32 	%f12, %f10, %f11;
	mul.f32 	%f13, %f12, 0f3F000000;
	div.rn.f32 	%f14, %f13, %f9;
	ld.shared.f32 	%f15, [%r21];
	sub.f32 	%f16, %f15, %f14;
	st.shared.f32 	[%r21], %f16;
	add.s32 	%r67, %r19, %r18;
	shl.b32 	%r68, %r18, 2;
	add.s32 	%r69, %r66, %r68;
	ld.shared.f32 	%f17, [%r69];
	shl.b32 	%r70, %r18, 1;
	sub.s32 	%r71, %r67, %r70;
	add.s32 	%r72, %r71, %r16;
	shl.b32 	%r73, %r72, 2;
	add.s32 	%r74, %r13, %r73;
	ld.shared.f32 	%f18, [%r74];
	sub.f32 	%f19, %f17, %f18;
	mul.f32 	%f20, %f19, 0f3F000000;
	div.rn.f32 	%f21, %f20, %f9;
	ld.shared.f32 	%f22, [%r22];
	sub.f32 	%f23, %f22, %f21;
	st.shared.f32 	[%r22], %f23;
$L__BB4_14:
	setp.eq.s32 	%p19, %r2, 0;
	mov.u32 	%r76, %nctaid.x;
	add.s32 	%r78, %r76, -1;
	setp.eq.s32 	%p20, %r2, %r78;
	or.pred  	%p21, %p19, %p20;
	setp.eq.s32 	%p22, %r6, 0;
	or.pred  	%p23, %p22, %p21;
	@%p23 bra 	$L__BB4_16;
	mov.u32 	%r79, %nctaid.y;
	add.s32 	%r80, %r79, -1;
	setp.ne.s32 	%p24, %r6, %r80;
	setp.ge.s32 	%p25, %r36, %r10;
	or.pred  	%p26, %p25, %p24;
	@%p26 bra 	$L__BB4_45;
$L__BB4_16:
	setp.le.s32 	%p27, %r31, %r32;
	setp.ne.s32 	%p28, %r31, 0;
	bar.sync 	0;
	setp.eq.s32 	%p29, %r4, 0;
	and.pred  	%p2, %p28, %p27;
	and.pred  	%p3, %p29, %p2;
	sub.s32 	%r23, %r14, %r3;
	shl.b32 	%r82, %r23, 2;
	add.s32 	%r24, %r35, %r82;
	shl.b32 	%r84, %r3, 2;
	add.s32 	%r25, %r21, %r84;
	not.pred 	%p30, %p3;
	@%p30 bra 	$L__BB4_18;
	ld.shared.f32 	%f28, [%r21+4];
	neg.f32 	%f29, %f28;
	st.shared.f32 	[%r21], %f29;
	bra.uni 	$L__BB4_24;
$L__BB4_18:
	add.s32 	%r26, %r32, 1;
	setp.ne.s32 	%p31, %r4, %r26;
	not.pred 	%p32, %p2;
	or.pred  	%p33, %p31, %p32;
	@%p33 bra 	$L__BB4_20;
	ld.shared.f32 	%f26, [%r21+-4];
	neg.f32 	%f27, %f26;
	st.shared.f32 	[%r21], %f27;
	bra.uni 	$L__BB4_24;
$L__BB4_20:
	setp.ne.s32 	%p34, %r31, 0;
	setp.lt.s32 	%p35, %r4, 1;
	or.pred  	%p36, %p34, %p35;
	setp.gt.s32 	%p37, %r4, %r32;
	or.pred  	%p38, %p36, %p37;
	@%p38 bra 	$L__BB4_22;
	ld.shared.f32 	%f24, [%r25];
	st.shared.f32 	[%r21], %f24;
	bra.uni 	$L__BB4_24;
$L__BB4_22:
	setp.gt.s32 	%p39, %r4, %r32;
	setp.lt.s32 	%p40, %r4, 1;
	setp.ne.s32 	%p41, %r31, %r26;
	or.pred  	%p42, %p39, %p41;
	or.pred  	%p43, %p40, %p42;
	@%p43 bra 	$L__BB4_24;
	ld.shared.f32 	%f25, [%r24];
	st.shared.f32 	[%r21], %f25;
$L__BB4_24:
	add.s32 	%r27, %r12, %r82;
	add.s32 	%r28, %r22, %r84;
	@%p30 bra 	$L__BB4_26;
	ld.shared.f32 	%f35, [%r22+4];
	st.shared.f32 	[%r22], %f35;
	bra.uni 	$L__BB4_32;
$L__BB4_26:
	add.s32 	%r29, %r32, 1;
	setp.ne.s32 	%p45, %r4, %r29;
	not.pred 	%p46, %p2;
	or.pred  	%p47, %p45, %p46;
	@%p47 bra 	$L__BB4_28;
	ld.shared.f32 	%f34, [%r22+-4];
	st.shared.f32 	[%r22], %f34;
	bra.uni 	$L__BB4_32;
$L__BB4_28:
	setp.ne.s32 	%p48, %r31, 0;
	setp.lt.s32 	%p49, %r4, 1;
	or.pred  	%p50, %p48, %p49;
	setp.gt.s32 	%p51, %r4, %r32;
	or.pred  	%p52, %p50, %p51;
	@%p52 bra 	$L__BB4_30;
	ld.shared.f32 	%f30, [%r28];
	neg.f32 	%f31, %f30;
	st.shared.f32 	[%r22], %f31;
	bra.uni 	$L__BB4_32;
$L__BB4_30:
	setp.gt.s32 	%p53, %r4, %r32;
	setp.lt.s32 	%p54, %r4, 1;
	setp.ne.s32 	%p55, %r31, %r29;
	or.pred  	%p56, %p53, %p55;
	or.pred  	%p57, %p54, %p56;
	@%p57 bra 	$L__BB4_32;
	ld.shared.f32 	%f32, [%r27];
	neg.f32 	%f33, %f32;
	st.shared.f32 	[%r22], %f33;
$L__BB4_32:
	or.b32  	%r87, %r4, %r31;
	bar.sync 	0;
	setp.eq.s32 	%p58, %r87, 0;
	@%p58 bra 	$L__BB4_48;
	setp.eq.s32 	%p59, %r4, 0;
	add.s32 	%r30, %r32, 1;
	setp.eq.s32 	%p60, %r31, %r30;
	and.pred  	%p4, %p59, %p60;
	not.pred 	%p61, %p4;
	@%p61 bra 	$L__BB4_35;
	ld.shared.f32 	%f44, [%r21+4];
	ld.shared.f32 	%f45, [%r24];
	add.f32 	%f46, %f44, %f45;
	mul.f32 	%f47, %f46, 0f3F000000;
	st.shared.f32 	[%r21], %f47;
	bra.uni 	$L__BB4_39;
$L__BB4_35:
	setp.ne.s32 	%p62, %r31, 0;
	setp.ne.s32 	%p63, %r4, %r30;
	or.pred  	%p64, %p63, %p62;
	@%p64 bra 	$L__BB4_37;
	ld.shared.f32 	%f40, [%r21+-4];
	ld.shared.f32 	%f41, [%r25];
	add.f32 	%f42, %f40, %f41;
	mul.f32 	%f43, %f42, 0f3F000000;
	st.shared.f32 	[%r21], %f43;
	bra.uni 	$L__BB4_39;
$L__BB4_37:
	setp.ne.s32 	%p65, %r4, %r30;
	setp.ne.s32 	%p66, %r31, %r30;
	or.pred  	%p67, %p65, %p66;
	@%p67 bra 	$L__BB4_39;
	ld.shared.f32 	%f36, [%r21+-4];
	ld.shared.f32 	%f37, [%r24];
	add.f32 	%f38, %f36, %f37;
	mul.f32 	%f39, %f38, 0f3F000000;
	st.shared.f32 	[%r21], %f39;
$L__BB4_39:
	@%p61 bra 	$L__BB4_41;
	ld.shared.f32 	%f56, [%r22+4];
	ld.shared.f32 	%f57, [%r27];
	add.f32 	%f58, %f56, %f57;
	mul.f32 	%f59, %f58, 0f3F000000;
	st.shared.f32 	[%r22], %f59;
	bra.uni 	$L__BB4_45;
$L__BB4_41:
	setp.ne.s32 	%p69, %r31, 0;
	setp.ne.s32 	%p70, %r4, %r30;
	or.pred  	%p71, %p70, %p69;
	@%p71 bra 	$L__BB4_43;
	ld.shared.f32 	%f52, [%r22+-4];
	ld.shared.f32 	%f53, [%r28];
	add.f32 	%f54, %f52, %f53;
	mul.f32 	%f55, %f54, 0f3F000000;
	st.shared.f32 	[%r22], %f55;
	bra.uni 	$L__BB4_45;
$L__BB4_43:
	setp.ne.s32 	%p72, %r4, %r30;
	setp.ne.s32 	%p73, %r31, %r30;
	or.pred  	%p74, %p72, %p73;
	@%p74 bra 	$L__BB4_45;
	ld.shared.f32 	%f48, [%r22+-4];
	ld.shared.f32 	%f49, [%r27];
	add.f32 	%f50, %f48, %f49;
	mul.f32 	%f51, %f50, 0f3F000000;
	st.shared.f32 	[%r22], %f51;
$L__BB4_45:
	not.pred 	%p75, %p1;
	@%p75 bra 	$L__BB4_47;
	ld.param.u64 	%rd27, [_Z16lastProjectOnGPUPfS_S__param_1];
	ld.param.u64 	%rd25, [_Z16lastProjectOnGPUPfS_S__param_0];
	ld.shared.f32 	%f68, [%r21];
	cvta.to.global.u64 	%rd19, %rd25;
	mul.wide.s32 	%rd20, %r11, 4;
	add.s64 	%rd21, %rd19, %rd20;
	st.global.f32 	[%rd21], %f68;
	ld.shared.f32 	%f69, [%r22];
	cvta.to.global.u64 	%rd22, %rd27;
	add.s64 	%rd23, %rd22, %rd20;
	st.global.f32 	[%rd23], %f69;
$L__BB4_47:
	ret;
$L__BB4_48:
	ld.shared.f32 	%f60, [%r21+4];
	ld.shared.f32 	%f61, [%r25];
	add.f32 	%f62, %f60, %f61;
	mul.f32 	%f63, %f62, 0f3F000000;
	st.shared.f32 	[%r21], %f63;
	ld.shared.f32 	%f64, [%r22+4];
	ld.shared.f32 	%f65, [%r28];
	add.f32 	%f66, %f64, %f65;
	mul.f32 	%f67, %f66, 0f3F000000;
	st.shared.f32 	[%r22], %f67;
	bra.uni 	$L__BB4_45;

}


// ===== COMPILED SASS (sm_100) =====

	.target	sm_100

	.elftype	@"ET_EXEC"


//--------------------- .note.nv.tkinfo           --------------------------
	.section	.note.nv.tkinfo,"",@"SHT_NOTE"
	.sectionflags	@"SHF_NOTE_NV_TKINFO"
	.tkinfo
        /*0018*/ 	.word	0x00000002
        /*0030*/ 	.string	""
        /*0030*/ 	.string	"ptxas"
        /*0030*/ 	.string	"Cuda compilation tools, release 13.0, V13.0.88"
        /*0030*/ 	.string	"Build cuda_13.0.r13.0/compiler.36424714_0"
        /*0030*/ 	.string	"-arch sm_100 -m 64 "



//--------------------- .note.nv.cuinfo           --------------------------
	.section	.note.nv.cuinfo,"",@"SHT_NOTE"
	.sectionflags	@"SHF_NOTE_NV_CUINFO"
        /*0018*/ 	.short	0x0002
        /*001a*/ 	.short	0x0064
        /*001c*/ 	.short	0x0082
	.zero		2


//--------------------- .nv.info                  --------------------------
	.section	.nv.info,"",@"SHT_CUDA_INFO"
	.align	4


	//----- nvinfo : EIATTR_REGCOUNT
	.align		4
        /*0000*/ 	.byte	0x04, 0x2f
        /*0002*/ 	.short	(.L_6 - .L_5)
	.align		4
.L_5:
        /*0004*/ 	.word	index@(_Z15add_sourceOnGPUPfS_)
        /*0008*/ 	.word	0x0000000e


	//----- nvinfo : EIATTR_FRAME_SIZE
	.align		4
.L_6:
        /*000c*/ 	.byte	0x04, 0x11
        /*000e*/ 	.short	(.L_8 - .L_7)
	.align		4
.L_7:
        /*0010*/ 	.word	index@(_Z15add_sourceOnGPUPfS_)
        /*0014*/ 	.word	0x00000000


	//----- nvinfo : EIATTR_REGCOUNT
	.align		4
.L_8:
        /*0018*/ 	.byte	0x04, 0x2f
        /*001a*/ 	.short	(.L_10 - .L_9)
	.align		4
.L_9:
        /*001c*/ 	.word	index@(_Z12diffuseOnGPUiPfS_S_ff)
        /*0020*/ 	.word	0x0000001c


	//----- nvinfo : EIATTR_FRAME_SIZE
	.align		4
.L_10:
        /*0024*/ 	.byte	0x04, 0x11
        /*0026*/ 	.short	(.L_12 - .L_11)
	.align		4
.L_11:
        /*0028*/ 	.word	index@($__internal_3_$__cuda_sm3x_div_rn_noftz_f32_slowpath)
        /*002c*/ 	.word	0x00000000


	//----- nvinfo : EIATTR_FRAME_SIZE
	.align		4
.L_12:
        /*0030*/ 	.byte	0x04, 0x11
        /*0032*/ 	.short	(.L_14 - .L_13)
	.align		4
.L_13:
        /*0034*/ 	.word	index@(_Z12diffuseOnGPUiPfS_S_ff)
        /*0038*/ 	.word	0x00000000


	//----- nvinfo : EIATTR_REGCOUNT
	.align		4
.L_14:
        /*003c*/ 	.byte	0x04, 0x2f
        /*003e*/ 	.short	(.L_16 - .L_15)
	.align		4
.L_15:
        /*0040*/ 	.word	index@(_Z11advectOnGPUiPfS_S_S_)
        /*0044*/ 	.word	0x0000001d


	//----- nvinfo : EIATTR_FRAME_SIZE
	.align		4
.L_16:
        /*0048*/ 	.byte	0x04, 0x11
        /*004a*/ 	.short	(.L_18 - .L_17)
	.align		4
.L_17:
        /*004c*/ 	.word	index@(_Z11advectOnGPUiPfS_S_S_)
        /*0050*/ 	.word	0x00000000


	//----- nvinfo : EIATTR_REGCOUNT
	.align		4
.L_18:
        /*0054*/ 	.byte	0x04, 0x2f
        /*0056*/ 	.short	(.L_20 - .L_19)
	.align		4
.L_19:
        /*0058*/ 	.word	index@(_Z33computeDivergenceAndPressureOnGPUPfS_S_S_)
        /*005c*/ 	.word	0x0000001e


	//----- nvinfo : EIATTR_FRAME_SIZE
	.align		4
.L_20:
        /*0060*/ 	.byte	0x04, 0x11
        /*0062*/ 	.short	(.L_22 - .L_21)
	.align		4
.L_21:
        /*0064*/ 	.word	index@($__internal_2_$__cuda_sm20_rcp_rn_f32_slowpath)
        /*0068*/ 	.word	0x00000000


	//----- nvinfo : EIATTR_FRAME_SIZE
	.align		4
.L_22:
        /*006c*/ 	.byte	0x04, 0x11
        /*006e*/ 	.short	(.L_24 - .L_23)
	.align		4
.L_23:
        /*0070*/ 	.word	index@(_Z33computeDivergenceAndPressureOnGPUPfS_S_S_)
        /*0074*/ 	.word	0x00000000


	//----- nvinfo : EIATTR_REGCOUNT
	.align		4
.L_24:
        /*0078*/ 	.byte	0x04, 0x2f
        /*007a*/ 	.short	(.L_26 - .L_25)
	.align		4
.L_25:
        /*007c*/ 	.word	index@(_Z16lastProjectOnGPUPfS_S_)
        /*0080*/ 	.word	0x00000020


	//----- nvinfo : EIATTR_FRAME_SIZE
	.align		4
.L_26:
        /*0084*/ 	.byte	0x04, 0x11
        /*0086*/ 	.short	(.L_28 - .L_27)
	.align		4
.L_27:
        /*0088*/ 	.word	index@($__internal_1_$__cuda_sm3x_div_rn_noftz_f32_slowpath)
        /*008c*/ 	.word	0x00000000


	//----- nvinfo : EIATTR_FRAME_SIZE
	.align		4
.L_28:
        /*0090*/ 	.byte	0x04, 0x11
        /*0092*/ 	.short	(.L_30 - .L_29)
	.align		4
.L_29:
        /*0094*/ 	.word	index@($__internal_0_$__cuda_sm20_rcp_rn_f32_slowpath)
        /*0098*/ 	.word	0x00000000


	//----- nvinfo : EIATTR_FRAME_SIZE
	.align		4
.L_30:
        /*009c*/ 	.byte	0x04, 0x11
        /*009e*/ 	.short	(.L_32 - .L_31)
	.align		4
.L_31:
        /*00a0*/ 	.word	index@(_Z16lastProjectOnGPUPfS_S_)
        /*00a4*/ 	.word	0x00000000


	//----- nvinfo : EIATTR_MIN_STACK_SIZE
	.align		4
.L_32:
        /*00a8*/ 	.byte	0x04, 0x12
        /*00aa*/ 	.short	(.L_34 - .L_33)
	.align		4
.L_33:
        /*00ac*/ 	.word	index@(_Z16lastProjectOnGPUPfS_S_)
        /*00b0*/ 	.word	0x00000000


	//----- nvinfo : EIATTR_MIN_STACK_SIZE
	.align		4
.L_34:
        /*00b4*/ 	.byte	0x04, 0x12
        /*00b6*/ 	.short	(.L_36 - .L_35)
	.align		4
.L_35:
        /*00b8*/ 	.word	index@(_Z33computeDivergenceAndPressureOnGPUPfS_S_S_)
        /*00bc*/ 	.word	0x00000000


	//----- nvinfo : EIATTR_MIN_STACK_SIZE
	.align		4
.L_36:
        /*00c0*/ 	.byte	0x04, 0x12
        /*00c2*/ 	.short	(.L_38 - .L_37)
	.align		4
.L_37:
        /*00c4*/ 	.word	index@(_Z11advectOnGPUiPfS_S_S_)
        /*00c8*/ 	.word	0x00000000


	//----- nvinfo : EIATTR_MIN_STACK_SIZE
	.align		4
.L_38:
        /*00cc*/ 	.byte	0x04, 0x12
        /*00ce*/ 	.short	(.L_40 - .L_39)
	.align		4
.L_39:
        /*00d0*/ 	.word	index@(_Z12diffuseOnGPUiPfS_S_ff)
        /*00d4*/ 	.word	0x00000000


	//----- nvinfo : EIATTR_MIN_STACK_SIZE
	.align		4
.L_40:
        /*00d8*/ 	.byte	0x04, 0x12
        /*00da*/ 	.short	(.L_42 - .L_41)
	.align		4
.L_41:
        /*00dc*/ 	.word	index@(_Z15add_sourceOnGPUPfS_)
        /*00e0*/ 	.word	0x00000000
.L_42:


//--------------------- .nv.compat                --------------------------
	.section	.nv.compat,"",@"SHT_CUDA_COMPAT_INFO"
	.align	4
        /*0000*/ 	.byte	0x02, 0x09, 0x00, 0x00, 0x02, 0x02, 0x01, 0x00, 0x02, 0x05, 0x05, 0x00, 0x03, 0x07, 0x01, 0x01
        /*0010*/ 	.byte	0x02, 0x03, 0x00, 0x00, 0x02, 0x06, 0x01, 0x00, 0x04, 0x0b, 0x08, 0x00, 0x01, 0x00, 0x00, 0x00
        /*0020*/ 	.byte	0x00, 0x00, 0x00, 0x00


//--------------------- .nv.info._Z16lastProjectOnGPUPfS_S_ --------------------------
	.section	.nv.info._Z16lastProjectOnGPUPfS_S_,"",@"SHT_CUDA_INFO"
	.sectionflags	@""
	.align	4


	//----- nvinfo : EIATTR_CUDA_API_VERSION
	.align		4
        /*0000*/ 	.byte	0x04, 0x37
        /*0002*/ 	.short	(.L_44 - .L_43)
.L_43:
        /*0004*/ 	.word	0x00000082


	//----- nvinfo : EIATTR_KPARAM_INFO
	.align		4
.L_44:
        /*0008*/ 	.byte	0x04, 0x17
        /*000a*/ 	.short	(.L_46 - .L_45)
.L_45:
        /*000c*/ 	.word	0x00000000
        /*0010*/ 	.short	0x0002
        /*0012*/ 	.short	0x0010
        /*0014*/ 	.byte	0x00, 0xf5, 0x21, 0x00


	//----- nvinfo : EIATTR_KPARAM_INFO
	.align		4
.L_46:
        /*0018*/ 	.byte	0x04, 0x17
        /*001a*/ 	.short	(.L_48 - .L_47)
.L_47:
        /*001c*/ 	.word	0x00000000
        /*0020*/ 	.short	0x0001
        /*0022*/ 	.short	0x0008
        /*0024*/ 	.byte	0x00, 0xf5, 0x21, 0x00


	//----- nvinfo : EIATTR_KPARAM_INFO
	.align		4
.L_48:
        /*0028*/ 	.byte	0x04, 0x17
        /*002a*/ 	.short	(.L_50 - .L_49)
.L_49:
        /*002c*/ 	.word	0x00000000
        /*0030*/ 	.short	0x0000
        /*0032*/ 	.short	0x0000
        /*0034*/ 	.byte	0x00, 0xf5, 0x21, 0x00


	//----- nvinfo : EIATTR_SPARSE_MMA_MASK
	.align		4
.L_50:
        /*0038*/ 	.byte	0x03, 0x50
        /*003a*/ 	.short	0x0000


	//----- nvinfo : EIATTR_MAXREG_COUNT
	.align		4
        /*003c*/ 	.byte	0x03, 0x1b
        /*003e*/ 	.short	0x00ff


	//----- nvinfo : EIATTR_NUM_BARRIERS
	.align		4
        /*0040*/ 	.byte	0x02, 0x4c
        /*0042*/ 	.byte	0x01
	.zero		1


	//----- nvinfo : EIATTR_MERCURY_ISA_VERSION
	.align		4
        /*0044*/ 	.byte	0x03, 0x5f
        /*0046*/ 	.short	0x0101


	//----- nvinfo : EIATTR_VRC_CTA_INIT_COUNT
	.align		4
        /*0048*/ 	.byte	0x02, 0x4a
	.zero		1
	.zero		1


	//----- nvinfo : EIATTR_EXIT_INSTR_OFFSETS
	.align		4
        /*004c*/ 	.byte	0x04, 0x1c
        /*004e*/ 	.short	(.L_52 - .L_51)


	//   ....[0]....
.L_51:
        /*0050*/ 	.word	0x00001240


	//   ....[1]....
        /*0054*/ 	.word	0x000012d0


	//----- nvinfo : EIATTR_CRS_STACK_SIZE
	.align		4
.L_52:
        /*0058*/ 	.byte	0x04, 0x1e
        /*005a*/ 	.short	(.L_54 - .L_53)
.L_53:
        /*005c*/ 	.word	0x00000000


	//----- nvinfo : EIATTR_CBANK_PARAM_SIZE
	.align		4
.L_54:
        /*0060*/ 	.byte	0x03, 0x19
        /*0062*/ 	.short	0x0018


	//----- nvinfo : EIATTR_PARAM_CBANK
	.align		4
        /*0064*/ 	.byte	0x04, 0x0a
        /*0066*/ 	.short	(.L_56 - .L_55)
	.align		4
.L_55:
        /*0068*/ 	.word	index@(.nv.constant0._Z16lastProjectOnGPUPfS_S_)
        /*006c*/ 	.short	0x0380
        /*006e*/ 	.short	0x0018


	//----- nvinfo : EIATTR_SW_WAR
	.align		4
.L_56:
        /*0070*/ 	.byte	0x04, 0x36
        /*0072*/ 	.short	(.L_58 - .L_57)
.L_57:
        /*0074*/ 	.word	0x00000008
.L_58:


//--------------------- .nv.info._Z33computeDivergenceAndPressureOnGPUPfS_S_S_ --------------------------
	.section	.nv.info._Z33computeDivergenceAndPressureOnGPUPfS_S_S_,"",@"SHT_CUDA_INFO"
	.sectionflags	@""
	.align	4


	//----- nvinfo : EIATTR_CUDA_API_VERSION
	.align		4
        /*0000*/ 	.byte	0x04, 0x37
        /*0002*/ 	.short	(.L_60 - .L_59)
.L_59:
        /*0004*/ 	.word	0x00000082


	//----- nvinfo : EIATTR_KPARAM_INFO
	.align		4
.L_60:
        /*0008*/ 	.byte	0x04, 0x17
        /*000a*/ 	.short	(.L_62 - .L_61)
.L_61:
        /*000c*/ 	.word	0x00000000
        /*0010*/ 	.short	0x0003
        /*0012*/ 	.short	0x0018
        /*0014*/ 	.byte	0x00, 0xf5, 0x21, 0x00


	//----- nvinfo : EIATTR_KPARAM_INFO
	.align		4
.L_62:
        /*0018*/ 	.byte	0x04, 0x17
        /*001a*/ 	.short	(.L_64 - .L_63)
.L_63:
        /*001c*/ 	.word	0x00000000
        /*0020*/ 	.short	0x0002
        /*0022*/ 	.short	0x0010
        /*0024*/ 	.byte	0x00, 0xf5, 0x21, 0x00


	//----- nvinfo : EIATTR_KPARAM_INFO
	.align		4
.L_64:
        /*0028*/ 	.byte	0x04, 0x17
        /*002a*/ 	.short	(.L_66 - .L_65)
.L_65:
        /*002c*/ 	.word	0x00000000
        /*0030*/ 	.short	0x0001
        /*0032*/ 	.short	0x0008
        /*0034*/ 	.byte	0x00, 0xf5, 0x21, 0x00


	//----- nvinfo : EIATTR_KPARAM_INFO
	.align		4
.L_66:
        /*0038*/ 	.byte	0x04, 0x17
        /*003a*/ 	.short	(.L_68 - .L_67)
.L_67:
        /*003c*/ 	.word	0x00000000
        /*0040*/ 	.short	0x0000
        /*0042*/ 	.short	0x0000
        /*0044*/ 	.byte	0x00, 0xf5, 0x21, 0x00


	//----- nvinfo : EIATTR_SPARSE_MMA_MASK
	.align		4
.L_68:
        /*0048*/ 	.byte	0x03, 0x50
        /*004a*/ 	.short	0x0000


	//----- nvinfo : EIATTR_MAXREG_COUNT
	.align		4
        /*004c*/ 	.byte	0x03, 0x1b
        /*004e*/ 	.short	0x00ff


	//----- nvinfo : EIATTR_NUM_BARRIERS
	.align		4
        /*0050*/ 	.byte	0x02, 0x4c
        /*0052*/ 	.byte	0x01
	.zero		1


	//----- nvinfo : EIATTR_MERCURY_ISA_VERSION
	.align		4
        /*0054*/ 	.byte	0x03, 0x5f
        /*0056*/ 	.short	0x0101


	//----- nvinfo : EIATTR_VRC_CTA_INIT_COUNT
	.align		4
        /*0058*/ 	.byte	0x02, 0x4a
	.zero		1
	.zero		1


	//----- nvinfo : EIATTR_EXIT_INSTR_OFFSETS
	.align		4
        /*005c*/ 	.byte	0x04, 0x1c
        /*005e*/ 	.short	(.L_70 - .L_69)


	//   ....[0]....
.L_69:
        /*0060*/ 	.word	0x000010b0


	//   ....[1]....
        /*0064*/ 	.word	0x00001140


	//----- nvinfo : EIATTR_CRS_STACK_SIZE
	.align		4
.L_70:
        /*0068*/ 	.byte	0x04, 0x1e
        /*006a*/ 	.short	(.L_72 - .L_71)
.L_71:
        /*006c*/ 	.word	0x00000000


	//----- nvinfo : EIATTR_CBANK_PARAM_SIZE
	.align		4
.L_72:
        /*0070*/ 	.byte	0x03, 0x19
        /*0072*/ 	.short	0x0020


	//----- nvinfo : EIATTR_PARAM_CBANK
	.align		4
        /*0074*/ 	.byte	0x04, 0x0a
        /*0076*/ 	.short	(.L_74 - .L_73)
	.align		4
.L_73:
        /*0078*/ 	.word	index@(.nv.constant0._Z33computeDivergenceAndPressureOnGPUPfS_S_S_)
        /*007c*/ 	.short	0x0380
        /*007e*/ 	.short	0x0020


	//----- nvinfo : EIATTR_SW_WAR
	.align		4
.L_74:
        /*0080*/ 	.byte	0x04, 0x36
        /*0082*/ 	.short	(.L_76 - .L_75)
.L_75:
        /*0084*/ 	.word	0x00000008
.L_76:


//--------------------- .nv.info._Z11advectOnGPUiPfS_S_S_ --------------------------
	.section	.nv.info._Z11advectOnGPUiPfS_S_S_,"",@"SHT_CUDA_INFO"
	.sectionflags	@""
	.align	4


	//----- nvinfo : EIATTR_CUDA_API_VERSION
	.align		4
        /*0000*/ 	.byte	0x04, 0x37
        /*0002*/ 	.short	(.L_78 - .L_77)
.L_77:
        /*0004*/ 	.word	0x00000082


	//----- nvinfo : EIATTR_KPARAM_INFO
	.align		4
.L_78:
        /*0008*/ 	.byte	0x04, 0x17
        /*000a*/ 	.short	(.L_80 - .L_79)
.L_79:
        /*000c*/ 	.word	0x00000000
        /*0010*/ 	.short	0x0004
        /*0012*/ 	.short	0x0020
        /*0014*/ 	.byte	0x00, 0xf5, 0x21, 0x00


	//----- nvinfo : EIATTR_KPARAM_INFO
	.align		4
.L_80:
        /*0018*/ 	.byte	0x04, 0x17
        /*001a*/ 	.short	(.L_82 - .L_81)
.L_81:
        /*001c*/ 	.word	0x00000000
        /*0020*/ 	.short	0x0003
        /*0022*/ 	.short	0x0018
        /*0024*/ 	.byte	0x00, 0xf5, 0x21, 0x00


	//----- nvinfo : EIATTR_KPARAM_INFO
	.align		4
.L_82:
        /*0028*/ 	.byte	0x04, 0x17
        /*002a*/ 	.short	(.L_84 - .L_83)
.L_83:
        /*002c*/ 	.word	0x00000000
        /*0030*/ 	.short	0x0002
        /*0032*/ 	.short	0x0010
        /*0034*/ 	.byte	0x00, 0xf5, 0x21, 0x00


	//----- nvinfo : EIATTR_KPARAM_INFO
	.align		4
.L_84:
        /*0038*/ 	.byte	0x04, 0x17
        /*003a*/ 	.short	(.L_86 - .L_85)
.L_85:
        /*003c*/ 	.word	0x00000000
        /*0040*/ 	.short	0x0001
        /*0042*/ 	.short	0x0008
        /*0044*/ 	.byte	0x00, 0xf5, 0x21, 0x00


	//----- nvinfo : EIATTR_KPARAM_INFO
	.align		4
.L_86:
        /*0048*/ 	.byte	0x04, 0x17
        /*004a*/ 	.short	(.L_88 - .L_87)
.L_87:
        /*004c*/ 	.word	0x00000000
        /*0050*/ 	.short	0x0000
        /*0052*/ 	.short	0x0000
        /*0054*/ 	.byte	0x00, 0xf0, 0x11, 0x00


	//----- nvinfo : EIATTR_SPARSE_MMA_MASK
	.align		4
.L_88:
        /*0058*/ 	.byte	0x03, 0x50
        /*005a*/ 	.short	0x0000


	//----- nvinfo : EIATTR_MAXREG_COUNT
	.align		4
        /*005c*/ 	.byte	0x03, 0x1b
        /*005e*/ 	.short	0x00ff


	//----- nvinfo : EIATTR_NUM_BARRIERS
	.align		4
        /*0060*/ 	.byte	0x02, 0x4c
        /*0062*/ 	.byte	0x01
	.zero		1


	//----- nvinfo : EIATTR_MERCURY_ISA_VERSION
	.align		4
        /*0064*/ 	.byte	0x03, 0x5f
        /*0066*/ 	.short	0x0101


	//----- nvinfo : EIATTR_VRC_CTA_INIT_COUNT
	.align		4
        /*0068*/ 	.byte	0x02, 0x4a
	.zero		1
	.zero		1


	//----- nvinfo : EIATTR_EXIT_INSTR_OFFSETS
	.align		4
        /*006c*/ 	.byte	0x04, 0x1c
        /*006e*/ 	.short	(.L_90 - .L_89)


	//   ....[0]....
.L_89:
        /*0070*/ 	.word	0x00000c90


	//   ....[1]....
        /*0074*/ 	.word	0x00000ce0


	//----- nvinfo : EIATTR_CRS_STACK_SIZE
	.align		4
.L_90:
        /*0078*/ 	.byte	0x04, 0x1e
        /*007a*/ 	.short	(.L_92 - .L_91)
.L_91:
        /*007c*/ 	.word	0x00000000


	//----- nvinfo : EIATTR_CBANK_PARAM_SIZE
	.align		4
.L_92:
        /*0080*/ 	.byte	0x03, 0x19
        /*0082*/ 	.short	0x0028


	//----- nvinfo : EIATTR_PARAM_CBANK
	.align		4
        /*0084*/ 	.byte	0x04, 0x0a
        /*0086*/ 	.short	(.L_94 - .L_93)
	.align		4
.L_93:
        /*0088*/ 	.word	index@(.nv.constant0._Z11advectOnGPUiPfS_S_S_)
        /*008c*/ 	.short	0x0380
        /*008e*/ 	.short	0x0028


	//----- nvinfo : EIATTR_SW_WAR
	.align		4
.L_94:
        /*0090*/ 	.byte	0x04, 0x36
        /*0092*/ 	.short	(.L_96 - .L_95)
.L_95:
        /*0094*/ 	.word	0x00000008
.L_96:


//--------------------- .nv.info._Z12diffuseOnGPUiPfS_S_ff --------------------------
	.section	.nv.info._Z12diffuseOnGPUiPfS_S_ff,"",@"SHT_CUDA_INFO"
	.sectionflags	@""
	.align	4


	//----- nvinfo : EIATTR_CUDA_API_VERSION
	.align		4
        /*0000*/ 	.byte	0x04, 0x37
        /*0002*/ 	.short	(.L_98 - .L_97)
.L_97:
        /*0004*/ 	.word	0x00000082


	//----- nvinfo : EIATTR_KPARAM_INFO
	.align		4
.L_98:
        /*0008*/ 	.byte	0x04, 0x17
        /*000a*/ 	.short	(.L_100 - .L_99)
.L_99:
        /*000c*/ 	.word	0x00000000
        /*0010*/ 	.short	0x0005
        /*0012*/ 	.short	0x0024
        /*0014*/ 	.byte	0x00, 0xf0, 0x11, 0x00


	//----- nvinfo : EIATTR_KPARAM_INFO
	.align		4
.L_100:
        /*0018*/ 	.byte	0x04, 0x17
        /*001a*/ 	.short	(.L_102 - .L_101)
.L_101:
        /*001c*/ 	.word	0x00000000
        /*0020*/ 	.short	0x0004
        /*0022*/ 	.short	0x0020
        /*0024*/ 	.byte	0x00, 0xf0, 0x11, 0x00


	//----- nvinfo : EIATTR_KPARAM_INFO
	.align		4
.L_102:
        /*0028*/ 	.byte	0x04, 0x17
        /*002a*/ 	.short	(.L_104 - .L_103)
.L_103:
        /*002c*/ 	.word	0x00000000
        /*0030*/ 	.short	0x0003
        /*0032*/ 	.short	0x0018
        /*0034*/ 	.byte	0x00, 0xf5, 0x21, 0x00


	//----- nvinfo : EIATTR_KPARAM_INFO
	.align		4
.L_104:
        /*0038*/ 	.byte	0x04, 0x17
        /*003a*/ 	.short	(.L_106 - .L_105)
.L_105:
        /*003c*/ 	.word	0x00000000
        /*0040*/ 	.short	0x0002
        /*0042*/ 	.short	0x0010
        /*0044*/ 	.byte	0x00, 0xf5, 0x21, 0x00


	//----- nvinfo : EIATTR_KPARAM_INFO
	.align		4
.L_106:
        /*0048*/ 	.byte	0x04, 0x17
        /*004a*/ 	.short	(.L_108 - .L_107)
.L_107:
        /*004c*/ 	.word	0x00000000
        /*0050*/ 	.short	0x0001
        /*0052*/ 	.short	0x0008
        /*0054*/ 	.byte	0x00, 0xf5, 0x21, 0x00


	//----- nvinfo : EIATTR_KPARAM_INFO
	.align		4
.L_108:
        /*0058*/ 	.byte	0x04, 0x17
        /*005a*/ 	.short	(.L_110 - .L_109)
.L_109:
        /*005c*/ 	.word	0x00000000
        /*0060*/ 	.short	0x0000
        /*0062*/ 	.short	0x0000
        /*0064*/ 	.byte	0x00, 0xf0, 0x11, 0x00


	//----- nvinfo : EIATTR_SPARSE_MMA_MASK
	.align		4
.L_110:
        /*0068*/ 	.byte	0x03, 0x50
        /*006a*/ 	.short	0x0000


	//----- nvinfo : EIATTR_MAXREG_COUNT
	.align		4
        /*006c*/ 	.byte	0x03, 0x1b
        /*006e*/ 	.short	0x00ff


	//----- nvinfo : EIATTR_NUM_BARRIERS
	.align		4
        /*0070*/ 	.byte	0x02, 0x4c
        /*0072*/ 	.byte	0x01
	.zero		1


	//----- nvinfo : EIATTR_MERCURY_ISA_VERSION
	.align		4
        /*0074*/ 	.byte	0x03, 0x5f
        /*0076*/ 	.short	0x0101


	//----- nvinfo : EIATTR_VRC_CTA_INIT_COUNT
	.align		4
        /*0078*/ 	.byte	0x02, 0x4a
	.zero		1
	.zero		1


	//----- nvinfo : EIATTR_EXIT_INSTR_OFFSETS
	.align		4
        /*007c*/ 	.byte	0x04, 0x1c
        /*007e*/ 	.short	(.L_112 - .L_111)


	//   ....[0]....
.L_111:
        /*0080*/ 	.word	0x00000e00


	//   ....[1]....
        /*0084*/ 	.word	0x00000e50


	//----- nvinfo : EIATTR_CRS_STACK_SIZE
	.align		4
.L_112:
        /*0088*/ 	.byte	0x04, 0x1e
        /*008a*/ 	.short	(.L_114 - .L_113)
.L_113:
        /*008c*/ 	.word	0x00000000


	//----- nvinfo : EIATTR_CBANK_PARAM_SIZE
	.align		4
.L_114:
        /*0090*/ 	.byte	0x03, 0x19
        /*0092*/ 	.short	0x0028


	//----- nvinfo : EIATTR_PARAM_CBANK
	.align		4
        /*0094*/ 	.byte	0x04, 0x0a
        /*0096*/ 	.short	(.L_116 - .L_115)
	.align		4
.L_115:
        /*0098*/ 	.word	index@(.nv.constant0._Z12diffuseOnGPUiPfS_S_ff)
        /*009c*/ 	.short	0x0380
        /*009e*/ 	.short	0x0028


	//----- nvinfo : EIATTR_SW_WAR
	.align		4
.L_116:
        /*00a0*/ 	.byte	0x04, 0x36
        /*00a2*/ 	.short	(.L_118 - .L_117)
.L_117:
        /*00a4*/ 	.word	0x00000008
.L_118:


//--------------------- .nv.info._Z15add_sourceOnGPUPfS_ --------------------------
	.section	.nv.info._Z15add_sourceOnGPUPfS_,"",@"SHT_CUDA_INFO"
	.sectionflags	@""
	.align	4


	//----- nvinfo : EIATTR_CUDA_API_VERSION
	.align		4
        /*0000*/ 	.byte	0x04, 0x37
        /*0002*/ 	.short	(.L_120 - .L_119)
.L_119:
        /*0004*/ 	.word	0x00000082


	//----- nvinfo : EIATTR_KPARAM_INFO
	.align		4
.L_120:
        /*0008*/ 	.byte	0x04, 0x17
        /*000a*/ 	.short	(.L_122 - .L_121)
.L_121:
        /*000c*/ 	.word	0x00000000
        /*0010*/ 	.short	0x0001
        /*0012*/ 	.short	0x0008
        /*0014*/ 	.byte	0x00, 0xf5, 0x21, 0x00


	//----- nvinfo : EIATTR_KPARAM_INFO
	.align		4
.L_122:
        /*0018*/ 	.byte	0x04, 0x17
        /*001a*/ 	.short	(.L_124 - .L_123)
.L_123:
        /*001c*/ 	.word	0x00000000
        /*0020*/ 	.short	0x0000
        /*0022*/ 	.short	0x0000
        /*0024*/ 	.byte	0x00, 0xf5, 0x21, 0x00


	//----- nvinfo : EIATTR_SPARSE_MMA_MASK
	.align		4
.L_124:
        /*0028*/ 	.byte	0x03, 0x50
        /*002a*/ 	.short	0x0000


	//----- nvinfo : EIATTR_MAXREG_COUNT
	.align		4
        /*002c*/ 	.byte	0x03, 0x1b
        /*002e*/ 	.short	0x00ff


	//----- nvinfo : EIATTR_NUM_BARRIERS
	.align		4
        /*0030*/ 	.byte	0x02, 0x4c
        /*0032*/ 	.byte	0x01
	.zero		1


	//----- nvinfo : EIATTR_MERCURY_ISA_VERSION
	.align		4
        /*0034*/ 	.byte	0x03, 0x5f
        /*0036*/ 	.short	0x0101


	//----- nvinfo : EIATTR_VRC_CTA_INIT_COUNT
	.align		4
        /*0038*/ 	.byte	0x02, 0x4a
	.zero		1
	.zero		1


	//----- nvinfo : EIATTR_EXIT_INSTR_OFFSETS
	.align		4
        /*003c*/ 	.byte	0x04, 0x1c
        /*003e*/ 	.short	(.L_126 - .L_125)


	//   ....[0]....
.L_125:
        /*0040*/ 	.word	0x00000200


	//   ....[1]....
        /*0044*/ 	.word	0x00000280


	//----- nvinfo : EIATTR_CBANK_PARAM_SIZE
	.align		4
.L_126:
        /*0048*/ 	.byte	0x03, 0x19
        /*004a*/ 	.short	0x0010


	//----- nvinfo : EIATTR_PARAM_CBANK
	.align		4
        /*004c*/ 	.byte	0x04, 0x0a
        /*004e*/ 	.short	(.L_128 - .L_127)
	.align		4
.L_127:
        /*0050*/ 	.word	index@(.nv.constant0._Z15add_sourceOnGPUPfS_)
        /*0054*/ 	.short	0x0380
        /*0056*/ 	.short	0x0010


	//----- nvinfo : EIATTR_SW_WAR
	.align		4
.L_128:
        /*0058*/ 	.byte	0x04, 0x36
        /*005a*/ 	.short	(.L_130 - .L_129)
.L_129:
        /*005c*/ 	.word	0x00000008
.L_130:


//--------------------- .nv.callgraph             --------------------------
	.section	.nv.callgraph,"",@"SHT_CUDA_CALLGRAPH"
	.align	4
	.sectionentsize	8
	.align		4
        /*0000*/ 	.word	0x00000000
	.align		4
        /*0004*/ 	.word	0xffffffff
	.align		4
        /*0008*/ 	.word	0x00000000
	.align		4
        /*000c*/ 	.word	0xfffffffe
	.align		4
        /*0010*/ 	.word	0x00000000
	.align		4
        /*0014*/ 	.word	0xfffffffd
	.align		4
        /*0018*/ 	.word	0x00000000
	.align		4
        /*001c*/ 	.word	0xfffffffc


//--------------------- .nv.constant3             --------------------------
	.section	.nv.constant3,"a",@progbits
	.align	4
.nv.constant3:
	.type		N,@object
	.size		N,(DT - N)
N:
	.zero		4
	.type		DT,@object
	.size		DT,(VIS - DT)
DT:
	.zero		4
	.type		VIS,@object
	.size		VIS,(DIFF - VIS)
VIS:
	.zero		4
	.type		DIFF,@object
	.size		DIFF,(RADIUS - DIFF)
DIFF:
	.zero		4
	.type		RADIUS,@object
	.size		RADIUS,(.L_4 - RADIUS)
RADIUS:
	.zero		4
.L_4:


//--------------------- .text._Z16lastProjectOnGPUPfS_S_ --------------------------
	.section	.text._Z16lastProjectOnGPUPfS_S_,"ax",@progbits
	.align	128
        .global         _Z16lastProjectOnGPUPfS_S_
        .type           _Z16lastProjectOnGPUPfS_S_,@function
        .size           _Z16lastProjectOnGPUPfS_S_,(.L_x_105 - _Z16lastProjectOnGPUPfS_S_)
        .other          _Z16lastProjectOnGPUPfS_S_,@"STO_CUDA_ENTRY STV_DEFAULT"
_Z16lastProjectOnGPUPfS_S_:
.text._Z16lastProjectOnGPUPfS_S_:
[----:B------:R-:W-:Y:S01]  /*0000*/  LDC R1, c[0x0][0x37c] ;  /* 0x0000df00ff017b82 */ /* 0x000fe20000000800 */
[----:B------:R-:W0:Y:S07]  /*0010*/  S2R R3, SR_CgaCtaId ;  /* 0x0000000000037919 */ /* 0x000e2e0000008800 */
[----:B------:R-:W1:Y:S01]  /*0020*/  LDC R0, c[0x0][0x360] ;  /* 0x0000d800ff007b82 */ /* 0x000e620000000800 */
[----:B------:R-:W2:Y:S01]  /*0030*/  LDCU UR9, c[0x3][URZ] ;  /* 0x00c00000ff0977ac */ /* 0x000ea20008000800 */
[----:B------:R-:W-:Y:S01]  /*0040*/  MOV R2, 0x400 ;  /* 0x0000040000027802 */ /* 0x000fe20000000f00 */
[----:B------:R-:W1:Y:S01]  /*0050*/  S2R R25, SR_TID.X ;  /* 0x0000000000197919 */ /* 0x000e620000002100 */
[----:B------:R-:W-:Y:S01]  /*0060*/  BSSY.RECONVERGENT B0, `(.L_x_0) ;  /* 0x0000056000007945 */ /* 0x000fe20003800200 */
[----:B------:R-:W3:Y:S01]  /*0070*/  LDCU.64 UR6, c[0x0][0x358] ;  /* 0x00006b00ff0677ac */ /* 0x000ee20008000a00 */
[----:B------:R-:W4:Y:S02]  /*0080*/  S2R R17, SR_TID.Y ;  /* 0x0000000000117919 */ /* 0x000f240000002200 */
[----:B------:R-:W1:Y:S08]  /*0090*/  S2UR UR5, SR_CTAID.X ;  /* 0x00000000000579c3 */ /* 0x000e700000002500 */
[----:B------:R-:W5:Y:S01]  /*00a0*/  S2UR UR8, SR_CTAID.Y ;  /* 0x00000000000879c3 */ /* 0x000f620000002600 */
[----:B--2---:R-:W-:-:S07]  /*00b0*/  UIADD3 UR4, UPT, UPT, UR9, 0x2, URZ ;  /* 0x0000000209047890 */ /* 0x004fce000fffe0ff */
[----:B------:R-:W5:Y:S01]  /*00c0*/  LDC R16, c[0x0][0x364] ;  /* 0x0000d900ff107b82 */ /* 0x000f620000000800 */
[----:B0-----:R-:W-:-:S07]  /*00d0*/  LEA R2, R3, R2, 0x18 ;  /* 0x0000000203027211 */ /* 0x001fce00078ec0ff */
[----:B------:R-:W0:Y:S01]  /*00e0*/  LDC R20, c[0x3][0x10] ;  /* 0x00c00400ff147b82 */ /* 0x000e220000000800 */
[C-C-:B-1----:R-:W-:Y:S02]  /*00f0*/  IMAD R3, R0.reuse, UR5, R25.reuse ;  /* 0x0000000500037c24 */ /* 0x142fe4000f8e0219 */
[----:B----4-:R-:W-:-:S05]  /*0100*/  IMAD R7, R0, R17, R25 ;  /* 0x0000001100077224 */ /* 0x010fca00078e0219 */
[----:B------:R-:W-:Y:S01]  /*0110*/  LEA R11, R7, R2, 0x2 ;  /* 0x00000002070b7211 */ /* 0x000fe200078e10ff */
[----:B-----5:R-:W-:Y:S02]  /*0120*/  IMAD R4, R16, UR8, R17 ;  /* 0x0000000810047c24 */ /* 0x020fe4000f8e0211 */
[----:B------:R-:W-:Y:S02]  /*0130*/  IMAD R13, R0, R16, RZ ;  /* 0x00000010000d7224 */ /* 0x000fe400078e02ff */
[----:B------:R-:W-:Y:S01]  /*0140*/  IMAD R19, R4, UR4, R3 ;  /* 0x0000000404137c24 */ /* 0x000fe2000f8e0203 */
[----:B------:R-:W-:Y:S01]  /*0150*/  VIMNMX R6, PT, PT, R3, R4, !PT ;  /* 0x0000000403067248 */ /* 0x000fe20007fe0100 */
[----:B------:R-:W-:Y:S02]  /*0160*/  IMAD R10, R13, 0x4, R2 ;  /* 0x000000040d0a7824 */ /* 0x000fe400078e0202 */
[----:B0-----:R-:W-:Y:S01]  /*0170*/  IMAD.IADD R22, R17, 0x1, R20 ;  /* 0x0000000111167824 */ /* 0x001fe200078e0214 */
[----:B------:R-:W-:Y:S01]  /*0180*/  ISETP.GE.AND P0, PT, R6, UR4, PT ;  /* 0x0000000406007c0c */ /* 0x000fe2000bf06270 */
[----:B------:R-:W-:Y:S01]  /*0190*/  IMAD R5, R20, 0x2, R0 ;  /* 0x0000000214057824 */ /* 0x000fe200078e0200 */
[----:B------:R-:W-:Y:S01]  /*01a0*/  ISETP.GE.AND P1, PT, R6, UR4, PT ;  /* 0x0000000406007c0c */ /* 0x000fe2000bf26270 */
[----:B------:R-:W-:-:S02]  /*01b0*/  IMAD.IADD R8, R25, 0x1, R20 ;  /* 0x0000000119087824 */ /* 0x000fc400078e0214 */
[----:B------:R-:W-:Y:S02]  /*01c0*/  IMAD R9, R22, R5, RZ ;  /* 0x0000000516097224 */ /* 0x000fe400078e02ff */
[--C-:B------:R-:W-:Y:S02]  /*01d0*/  IMAD R18, R13, 0x4, R10.reuse ;  /* 0x000000040d127824 */ /* 0x100fe400078e020a */
[----:B------:R-:W-:Y:S02]  /*01e0*/  IMAD.IADD R21, R8, 0x1, R9 ;  /* 0x0000000108157824 */ /* 0x000fe400078e0209 */
[----:B------:R-:W-:Y:S02]  /*01f0*/  IMAD R23, R7, 0x4, R10 ;  /* 0x0000000407177824 */ /* 0x000fe400078e020a */
[----:B---3--:R-:W-:Y:S05]  /*0200*/  @P0 BRA `(.L_x_1) ;  /* 0x0000000000ec0947 */ /* 0x008fea0003800000 */
[----:B------:R-:W-:Y:S01]  /*0210*/  ISETP.GE.AND P0, PT, R17, R20, PT ;  /* 0x000000141100720c */ /* 0x000fe20003f06270 */
[----:B------:R-:W-:-:S12]  /*0220*/  BSSY.RECONVERGENT B1, `(.L_x_2) ;  /* 0x0000016000017945 */ /* 0x000fd80003800200 */
[----:B------:R-:W-:Y:S05]  /*0230*/  @P0 BRA `(.L_x_3) ;  /* 0x0000000000500947 */ /* 0x000fea0003800000 */
[----:B------:R-:W0:Y:S01]  /*0240*/  LDC R12, c[0x0][0x374] ;  /* 0x0000dd00ff0c7b82 */ /* 0x000e220000000800 */
[----:B------:R-:W-:-:S13]  /*0250*/  ISETP.NE.AND P0, PT, RZ, UR8, PT ;  /* 0x00000008ff007c0c */ /* 0x000fda000bf05270 */
[----:B------:R-:W1:Y:S01]  /*0260*/  @P0 LDC.64 R14, c[0x0][0x390] ;  /* 0x0000e400ff0e0b82 */ /* 0x000e620000000a00 */
[----:B------:R-:W-:-:S04]  /*0270*/  @P0 IMAD R27, RZ, RZ, -UR4 ;  /* 0x80000004ff1b0e24 */ /* 0x000fc8000f8e02ff */
[----:B------:R-:W-:Y:S01]  /*0280*/  @P0 IMAD R27, R20, R27, R19 ;  /* 0x0000001b141b0224 */ /* 0x000fe200078e0213 */
[----:B0-----:R-:W-:-:S04]  /*0290*/  IADD3 R12, PT, PT, R12, -0x1, RZ ;  /* 0xffffffff0c0c7810 */ /* 0x001fc80007ffe0ff */
[----:B------:R-:W-:Y:S01]  /*02a0*/  ISETP.LE.U32.AND P2, PT, R12, UR8, PT ;  /* 0x000000080c007c0c */ /* 0x000fe2000bf43070 */
[----:B-1----:R-:W-:-:S12]  /*02b0*/  @P0 IMAD.WIDE R14, R27, 0x4, R14 ;  /* 0x000000041b0e0825 */ /* 0x002fd800078e020e */
[----:B------:R-:W0:Y:S01]  /*02c0*/  @!P2 LDC.64 R12, c[0x0][0x390] ;  /* 0x0000e400ff0cab82 */ /* 0x000e220000000a00 */
[----:B------:R-:W-:Y:S01]  /*02d0*/  @!P2 IMAD R29, R16, UR4, R19 ;  /* 0x00000004101dac24 */ /* 0x000fe2000f8e0213 */
[----:B------:R-:W2:Y:S03]  /*02e0*/  @P0 LDG.E R14, desc[UR6][R14.64] ;  /* 0x000000060e0e0981 */ /* 0x000ea6000c1e1900 */
[----:B0-----:R-:W-:-:S06]  /*02f0*/  @!P2 IMAD.WIDE.U32 R12, R29, 0x4, R12 ;  /* 0x000000041d0ca825 */ /* 0x001fcc00078e000c */
[----:B------:R-:W3:Y:S01]  /*0300*/  @!P2 LDG.E R12, desc[UR6][R12.64] ;  /* 0x000000060c0ca981 */ /* 0x000ee2000c1e1900 */
[----:B------:R-:W-:Y:S02]  /*0310*/  @!P2 IMAD.IADD R16, R22, 0x1, R16 ;  /* 0x000000011610a824 */ /* 0x000fe400078e0210 */
[C-C-:B------:R-:W-:Y:S02]  /*0320*/  @P0 IMAD R17, R5.reuse, R17, R8.reuse ;  /* 0x0000001105110224 */ /* 0x140fe400078e0208 */
[----:B------:R-:W-:Y:S02]  /*0330*/  @!P2 IMAD R27, R5, R16, R8 ;  /* 0x00000010051ba224 */ /* 0x000fe400078e0208 */
[----:B------:R-:W-:-:S03]  /*0340*/  @P0 IMAD R17, R17, 0x4, R18 ;  /* 0x0000000411110824 */ /* 0x000fc600078e0212 */
[----:B------:R-:W-:Y:S02]  /*0350*/  @!P2 LEA R27, R27, R18, 0x2 ;  /* 0x000000121b1ba211 */ /* 0x000fe400078e10ff */
[----:B--2---:R0:W-:Y:S04]  /*0360*/  @P0 STS [R17], R14 ;  /* 0x0000000e11000388 */ /* 0x0041e80000000800 */
[----:B---3--:R0:W-:Y:S02]  /*0370*/  @!P2 STS [R27], R12 ;  /* 0x0000000c1b00a388 */ /* 0x0081e40000000800 */
.L_x_3:
[----:B------:R-:W-:Y:S05]  /*0380*/  BSYNC.RECONVERGENT B1 ;  /* 0x0000000000017941 */ /* 0x000fea0003800200 */
.L_x_2:
[----:B0-----:R-:W0:Y:S08]  /*0390*/  LDC.64 R16, c[0x0][0x380] ;  /* 0x0000e000ff107b82 */ /* 0x001e300000000a00 */
[----:B------:R-:W1:Y:S08]  /*03a0*/  LDC.64 R12, c[0x0][0x390] ;  /* 0x0000e400ff0c7b82 */ /* 0x000e700000000a00 */
[----:B------:R-:W2:Y:S01]  /*03b0*/  LDC.64 R14, c[0x0][0x388] ;  /* 0x0000e200ff0e7b82 */ /* 0x000ea20000000a00 */
[----:B0-----:R-:W-:-:S06]  /*03c0*/  IMAD.WIDE R16, R19, 0x4, R16 ;  /* 0x0000000413107825 */ /* 0x001fcc00078e0210 */
[----:B------:R0:W5:Y:S01]  /*03d0*/  LDG.E R16, desc[UR6][R16.64] ;  /* 0x0000000610107981 */ /* 0x000162000c1e1900 */
[----:B-1----:R-:W-:-:S05]  /*03e0*/  IMAD.WIDE R12, R19, 0x4, R12 ;  /* 0x00000004130c7825 */ /* 0x002fca00078e020c */
[----:B------:R0:W5:Y:S01]  /*03f0*/  LDG.E R22, desc[UR6][R12.64] ;  /* 0x000000060c167981 */ /* 0x000162000c1e1900 */
[----:B--2---:R-:W-:-:S05]  /*0400*/  IMAD.WIDE R14, R19, 0x4, R14 ;  /* 0x00000004130e7825 */ /* 0x004fca00078e020e */
[----:B------:R0:W5:Y:S01]  /*0410*/  LDG.E R24, desc[UR6][R14.64] ;  /* 0x000000060e187981 */ /* 0x000162000c1e1900 */
[----:B------:R-:W-:Y:S01]  /*0420*/  ISETP.GE.AND P0, PT, R25, R20, PT ;  /* 0x000000141900720c */ /* 0x000fe20003f06270 */
[----:B------:R-:W-:-:S12]  /*0430*/  BSSY.RECONVERGENT B1, `(.L_x_4) ;  /* 0x0000014000017945 */ /* 0x000fd80003800200 */
[----:B0-----:R-:W-:Y:S05]  /*0440*/  @P0 BRA `(.L_x_5) ;  /* 0x0000000000480947 */ /* 0x001fea0003800000 */
[----:B------:R-:W0:Y:S01]  /*0450*/  LDC R12, c[0x0][0x370] ;  /* 0x0000dc00ff0c7b82 */ /* 0x000e220000000800 */
[----:B------:R-:W-:-:S13]  /*0460*/  ISETP.NE.AND P0, PT, RZ, UR5, PT ;  /* 0x00000005ff007c0c */ /* 0x000fda000bf05270 */
[----:B------:R-:W1:Y:S01]  /*0470*/  @P0 LDC.64 R14, c[0x0][0x390] ;  /* 0x0000e400ff0e0b82 */ /* 0x000e620000000a00 */
[----:B------:R-:W-:Y:S02]  /*0480*/  @P0 IMAD.IADD R17, R19, 0x1, -R20 ;  /* 0x0000000113110824 */ /* 0x000fe400078e0a14 */
[----:B0-----:R-:W-:-:S05]  /*0490*/  VIADD R12, R12, 0xffffffff ;  /* 0xffffffff0c0c7836 */ /* 0x001fca0000000000 */
[----:B------:R-:W-:Y:S01]  /*04a0*/  ISETP.LE.U32.AND P2, PT, R12, UR5, PT ;  /* 0x000000050c007c0c */ /* 0x000fe2000bf43070 */
[----:B-1----:R-:W-:-:S12]  /*04b0*/  @P0 IMAD.WIDE R14, R17, 0x4, R14 ;  /* 0x00000004110e0825 */ /* 0x002fd800078e020e */
[----:B------:R-:W0:Y:S01]  /*04c0*/  @!P2 LDC.64 R12, c[0x0][0x390] ;  /* 0x0000e400ff0cab82 */ /* 0x000e220000000a00 */
[----:B------:R-:W-:Y:S01]  /*04d0*/  @!P2 IMAD.IADD R27, R19, 0x1, R0 ;  /* 0x00000001131ba824 */ /* 0x000fe200078e0200 */
[----:B------:R-:W2:Y:S03]  /*04e0*/  @P0 LDG.E R14, desc[UR6][R14.64] ;  /* 0x000000060e0e0981 */ /* 0x000ea6000c1e1900 */
[----:B0-----:R-:W-:-:S06]  /*04f0*/  @!P2 IMAD.WIDE.U32 R12, R27, 0x4, R12 ;  /* 0x000000041b0ca825 */ /* 0x001fcc00078e000c */
[----:B------:R-:W3:Y:S01]  /*0500*/  @!P2 LDG.E R12, desc[UR6][R12.64] ;  /* 0x000000060c0ca981 */ /* 0x000ee2000c1e1900 */
[----:B------:R-:W-:Y:S01]  /*0510*/  @P0 IADD3 R25, PT, PT, R9, R25, RZ ;  /* 0x0000001909190210 */ /* 0x000fe20007ffe0ff */
[----:B------:R-:W-:-:S04]  /*0520*/  @!P2 IMAD.IADD R17, R21, 0x1, R0 ;  /* 0x000000011511a824 */ /* 0x000fc800078e0200 */
[--C-:B------:R-:W-:Y:S02]  /*0530*/  @P0 IMAD R25, R25, 0x4, R18.reuse ;  /* 0x0000000419190824 */ /* 0x100fe400078e0212 */
[----:B------:R-:W-:-:S03]  /*0540*/  @!P2 IMAD R17, R17, 0x4, R18 ;  /* 0x000000041111a824 */ /* 0x000fc600078e0212 */
[----:B--2---:R0:W-:Y:S04]  /*0550*/  @P0 STS [R25], R14 ;  /* 0x0000000e19000388 */ /* 0x0041e80000000800 */
[----:B---3--:R0:W-:Y:S02]  /*0560*/  @!P2 STS [R17], R12 ;  /* 0x0000000c1100a388 */ /* 0x0081e40000000800 */
.L_x_5:
[----:B------:R-:W-:Y:S05]  /*0570*/  BSYNC.RECONVERGENT B1 ;  /* 0x0000000000017941 */ /* 0x000fea0003800200 */
.L_x_4:
[----:B------:R-:W-:-:S05]  /*0580*/  LEA R13, R21, R18, 0x2 ;  /* 0x00000012150d7211 */ /* 0x000fca00078e10ff */
[----:B-----5:R1:W-:Y:S04]  /*0590*/  STS [R13], R22 ;  /* 0x000000160d007388 */ /* 0x0203e80000000800 */
[----:B------:R1:W-:Y:S04]  /*05a0*/  STS [R11], R16 ;  /* 0x000000100b007388 */ /* 0x0003e80000000800 */
[----:B------:R1:W-:Y:S02]  /*05b0*/  STS [R23], R24 ;  /* 0x0000001817007388 */ /* 0x0003e40000000800 */
.L_x_1:
[----:B------:R-:W-:Y:S05]  /*05c0*/  BSYNC.RECONVERGENT B0 ;  /* 0x0000000000007941 */ /* 0x000fea0003800200 */
.L_x_0:
[----:B------:R-:W-:Y:S01]  /*05d0*/  BAR.SYNC.DEFER_BLOCKING 0x0 ;  /* 0x0000000000007b1d */ /* 0x000fe20000010000 */
[----:B------:R-:W-:-:S04]  /*05e0*/  ISETP.GT.AND P0, PT, R3, UR9, PT ;  /* 0x0000000903007c0c */ /* 0x000fc8000bf04270 */
[----:B------:R-:W-:Y:S01]  /*05f0*/  ISETP.LT.OR P0, PT, R3, 0x1, P0 ;  /* 0x000000010300780c */ /* 0x000fe20000701670 */
[----:B------:R-:W-:Y:S03]  /*0600*/  BSSY.RECONVERGENT B0, `(.L_x_6) ;  /* 0x0000041000007945 */ /* 0x000fe60003800200 */
[----:B------:R-:W-:-:S04]  /*0610*/  ISETP.EQ.OR P0, PT, R4, RZ, P0 ;  /* 0x000000ff0400720c */ /* 0x000fc80000702670 */
[----:B------:R-:W-:-:S13]  /*0620*/  ISETP.GT.OR P0, PT, R4, UR9, P0 ;  /* 0x0000000904007c0c */ /* 0x000fda0008704670 */
[----:B------:R-:W-:Y:S05]  /*0630*/  @P0 BRA `(.L_x_7) ;  /* 0x0000000000f40947 */ /* 0x000fea0003800000 */
[----:B0-----:R-:W-:-:S05]  /*0640*/  I2FP.F32.S32 R12, UR9 ;  /* 0x00000009000c7c45 */ /* 0x001fca0008201400 */
[----:B-1----:R-:W-:-:S05]  /*0650*/  VIADD R13, R12, 0x1800000 ;  /* 0x018000000c0d7836 */ /* 0x002fca0000000000 */
[----:B------:R-:W-:-:S04]  /*0660*/  LOP3.LUT R13, R13, 0x7f800000, RZ, 0xc0, !PT ;  /* 0x7f8000000d0d7812 */ /* 0x000fc800078ec0ff */
[----:B------:R-:W-:-:S13]  /*0670*/  ISETP.GT.U32.AND P0, PT, R13, 0x1ffffff, PT ;  /* 0x01ffffff0d00780c */ /* 0x000fda0003f04070 */
[----:B------:R-:W-:Y:S05]  /*0680*/  @P0 BRA `(.L_x_8) ;  /* 0x00000000000c0947 */ /* 0x000fea0003800000 */
[----:B------:R-:W-:-:S07]  /*0690*/  MOV R14, 0x6b0 ;  /* 0x000006b0000e7802 */ /* 0x000fce0000000f00 */
[----:B------:R-:W-:Y:S05]  /*06a0*/  CALL.REL.NOINC `($__internal_0_$__cuda_sm20_rcp_rn_f32_slowpath) ;  /* 0x0000000c000c7944 */ /* 0x000fea0003c00000 */
[----:B------:R-:W-:Y:S05]  /*06b0*/  BRA `(.L_x_9) ;  /* 0x0000000000107947 */ /* 0x000fea0003800000 */
.L_x_8:
[----:B------:R-:W0:Y:S02]  /*06c0*/  MUFU.RCP R15, R12 ;  /* 0x0000000c000f7308 */ /* 0x000e240000001000 */
[----:B0-----:R-:W-:-:S04]  /*06d0*/  FFMA R13, R12, R15, -1 ;  /* 0xbf8000000c0d7423 */ /* 0x001fc8000000000f */
[----:B------:R-:W-:-:S04]  /*06e0*/  FADD.FTZ R14, -R13, -RZ ;  /* 0x800000ff0d0e7221 */ /* 0x000fc80000010100 */
[----:B------:R-:W-:-:S07]  /*06f0*/  FFMA R15, R15, R14, R15 ;  /* 0x0000000e0f0f7223 */ /* 0x000fce000000000f */
.L_x_9:
[----:B------:R-:W-:Y:S01]  /*0700*/  IMAD R14, R21, 0x4, R18 ;  /* 0x00000004150e7824 */ /* 0x000fe200078e0212 */
[----:B------:R-:W0:Y:S01]  /*0710*/  MUFU.RCP R16, R15 ;  /* 0x0000000f00107308 */ /* 0x000e220000001000 */
[----:B------:R-:W-:Y:S03]  /*0720*/  BSSY.RECONVERGENT B1, `(.L_x_10) ;  /* 0x0000010000017945 */ /* 0x000fe60003800200 */
[----:B------:R-:W-:Y:S04]  /*0730*/  LDS R12, [R14+0x4] ;  /* 0x000004000e0c7984 */ /* 0x000fe80000000800 */
[----:B------:R-:W1:Y:S02]  /*0740*/  LDS R13, [R14+-0x4] ;  /* 0xfffffc000e0d7984 */ /* 0x000e640000000800 */
[----:B-1----:R-:W-:Y:S01]  /*0750*/  FADD R12, R12, -R13 ;  /* 0x8000000d0c0c7221 */ /* 0x002fe20000000000 */
[----:B0-----:R-:W-:-:S03]  /*0760*/  FFMA R13, R16, -R15, 1 ;  /* 0x3f800000100d7423 */ /* 0x001fc6000000080f */
[----:B------:R-:W-:Y:S01]  /*0770*/  FMUL R12, R12, 0.5 ;  /* 0x3f0000000c0c7820 */ /* 0x000fe20000400000 */
[----:B------:R-:W-:-:S03]  /*0780*/  FFMA R13, R16, R13, R16 ;  /* 0x0000000d100d7223 */ /* 0x000fc60000000010 */
[----:B------:R-:W0:Y:S01]  /*0790*/  FCHK P0, R12, R15 ;  /* 0x0000000f0c007302 */ /* 0x000e220000000000 */
[----:B------:R-:W-:-:S04]  /*07a0*/  FFMA R16, R12, R13, RZ ;  /* 0x0000000d0c107223 */ /* 0x000fc800000000ff */
[----:B------:R-:W-:-:S04]  /*07b0*/  FFMA R17, R16, -R15, R12 ;  /* 0x8000000f10117223 */ /* 0x000fc8000000000c */
[----:B------:R-:W-:Y:S01]  /*07c0*/  FFMA R13, R13, R17, R16 ;  /* 0x000000110d0d7223 */ /* 0x000fe20000000010 */
[----:B0-----:R-:W-:Y:S06]  /*07d0*/  @!P0 BRA `(.L_x_11) ;  /* 0x0000000000108947 */ /* 0x001fec0003800000 */
[----:B------:R-:W-:Y:S01]  /*07e0*/  IMAD.MOV.U32 R13, RZ, RZ, R15 ;  /* 0x000000ffff0d7224 */ /* 0x000fe200078e000f */
[----:B------:R-:W-:-:S07]  /*07f0*/  MOV R16, 0x810 ;  /* 0x0000081000107802 */ /* 0x000fce0000000f00 */
[----:B------:R-:W-:Y:S05]  /*0800*/  CALL.REL.NOINC `($__internal_1_$__cuda_sm3x_div_rn_noftz_f32_slowpath) ;  /* 0x0000000c00887944 */ /* 0x000fea0003c00000 */
[----:B------:R-:W-:-:S07]  /*0810*/  MOV R13, R17 ;  /* 0x00000011000d7202 */ /* 0x000fce0000000f00 */
.L_x_11:
[----:B------:R-:W-:Y:S05]  /*0820*/  BSYNC.RECONVERGENT B1 ;  /* 0x0000000000017941 */ /* 0x000fea0003800200 */
.L_x_10:
[----:B------:R-:W0:Y:S01]  /*0830*/  LDS R12, [R11] ;  /* 0x000000000b0c7984 */ /* 0x000e220000000800 */
[C---:B------:R-:W-:Y:S01]  /*0840*/  IMAD.IADD R16, R5.reuse, 0x1, R9 ;  /* 0x0000000105107824 */ /* 0x040fe200078e0209 */
[----:B------:R-:W-:Y:S01]  /*0850*/  BSSY.RECONVERGENT B1, `(.L_x_12) ;  /* 0x0000018000017945 */ /* 0x000fe20003800200 */
[C---:B------:R-:W-:Y:S02]  /*0860*/  IMAD R14, R5.reuse, 0x4, R14 ;  /* 0x00000004050e7824 */ /* 0x040fe400078e020e */
[----:B------:R-:W-:Y:S02]  /*0870*/  IMAD R9, R5, -0x2, R16 ;  /* 0xfffffffe05097824 */ /* 0x000fe400078e0210 */
[----:B------:R-:W1:Y:S02]  /*0880*/  MUFU.RCP R16, R15 ;  /* 0x0000000f00107308 */ /* 0x000e640000001000 */
[----:B------:R-:W-:-:S05]  /*0890*/  IMAD.IADD R9, R8, 0x1, R9 ;  /* 0x0000000108097824 */ /* 0x000fca00078e0209 */
[----:B------:R-:W-:Y:S01]  /*08a0*/  LEA R9, R9, R18, 0x2 ;  /* 0x0000001209097211 */ /* 0x000fe200078e10ff */
[----:B0-----:R-:W-:Y:S01]  /*08b0*/  FADD R12, R12, -R13 ;  /* 0x8000000d0c0c7221 */ /* 0x001fe20000000000 */
[----:B-1----:R-:W-:-:S04]  /*08c0*/  FFMA R13, R16, -R15, 1 ;  /* 0x3f800000100d7423 */ /* 0x002fc8000000080f */
[----:B------:R-:W-:Y:S04]  /*08d0*/  STS [R11], R12 ;  /* 0x0000000c0b007388 */ /* 0x000fe80000000800 */
[----:B------:R-:W-:Y:S04]  /*08e0*/  LDS R14, [R14] ;  /* 0x000000000e0e7984 */ /* 0x000fe80000000800 */
[----:B------:R-:W0:Y:S02]  /*08f0*/  LDS R9, [R9] ;  /* 0x0000000009097984 */ /* 0x000e240000000800 */
[----:B0-----:R-:W-:-:S04]  /*0900*/  FADD R5, R14, -R9 ;  /* 0x800000090e057221 */ /* 0x001fc80000000000 */
        /* <DEDUP_REMOVED lines=8> */
[----:B------:R-:W-:Y:S01]  /*0990*/  MOV R16, 0x9c0 ;  /* 0x000009c000107802 */ /* 0x000fe20000000f00 */
[----:B------:R-:W-:-:S07]  /*09a0*/  IMAD.MOV.U32 R13, RZ, RZ, R15 ;  /* 0x000000ffff0d7224 */ /* 0x000fce00078e000f */
[----:B------:R-:W-:Y:S05]  /*09b0*/  CALL.REL.NOINC `($__internal_1_$__cuda_sm3x_div_rn_noftz_f32_slowpath) ;  /* 0x0000000c001c7944 */ /* 0x000fea0003c00000 */
[----:B------:R-:W-:-:S07]  /*09c0*/  IMAD.MOV.U32 R5, RZ, RZ, R17 ;  /* 0x000000ffff057224 */ /* 0x000fce00078e0011 */
.L_x_13:
[----:B------:R-:W-:Y:S05]  /*09d0*/  BSYNC.RECONVERGENT B1 ;  /* 0x0000000000017941 */ /* 0x000fea0003800200 */
.L_x_12:
[----:B------:R-:W0:Y:S02]  /*09e0*/  LDS R8, [R23] ;  /* 0x0000000017087984 */ /* 0x000e240000000800 */
[----:B0-----:R-:W-:-:S05]  /*09f0*/  FADD R8, R8, -R5 ;  /* 0x8000000508087221 */ /* 0x001fca0000000000 */
[----:B------:R2:W-:Y:S02]  /*0a00*/  STS [R23], R8 ;  /* 0x0000000817007388 */ /* 0x0005e40000000800 */
.L_x_7:
[----:B------:R-:W-:Y:S05]  /*0a10*/  BSYNC.RECONVERGENT B0 ;  /* 0x0000000000007941 */ /* 0x000fea0003800200 */
.L_x_6:
[----:B------:R-:W3:Y:S01]  /*0a20*/  LDC R5, c[0x0][0x370] ;  /* 0x0000dc00ff057b82 */ /* 0x000ee20000000800 */
[----:B------:R-:W-:Y:S07]  /*0a30*/  BSSY B0, `(.L_x_14) ;  /* 0x0000080000007945 */ /* 0x000fee0003800000 */
[----:B--2---:R-:W2:Y:S01]  /*0a40*/  LDC R8, c[0x0][0x374] ;  /* 0x0000dd00ff087b82 */ /* 0x004ea20000000800 */
[----:B---3--:R-:W-:-:S04]  /*0a50*/  IADD3 R5, PT, PT, R5, -0x1, RZ ;  /* 0xffffffff05057810 */ /* 0x008fc80007ffe0ff */
[----:B------:R-:W-:Y:S01]  /*0a60*/  ISETP.NE.AND P0, PT, R5, UR5, PT ;  /* 0x0000000505007c0c */ /* 0x000fe2000bf05270 */
[----:B--2---:R-:W-:-:S03]  /*0a70*/  VIADD R8, R8, 0xffffffff ;  /* 0xffffffff08087836 */ /* 0x004fc60000000000 */
[----:B------:R-:W-:Y:S02]  /*0a80*/  ISETP.EQ.OR P0, PT, RZ, UR5, !P0 ;  /* 0x00000005ff007c0c */ /* 0x000fe4000c702670 */
[----:B------:R-:W-:Y:S02]  /*0a90*/  ISETP.NE.AND P2, PT, R8, UR8, PT ;  /* 0x0000000808007c0c */ /* 0x000fe4000bf45270 */
[----:B------:R-:W-:Y:S02]  /*0aa0*/  ISETP.EQ.OR P0, PT, RZ, UR8, P0 ;  /* 0x00000008ff007c0c */ /* 0x000fe40008702670 */
[----:B------:R-:W-:-:S13]  /*0ab0*/  ISETP.GE.OR P2, PT, R6, UR4, P2 ;  /* 0x0000000406007c0c */ /* 0x000fda0009746670 */
[----:B------:R-:W-:Y:S05]  /*0ac0*/  @P2 BRA !P0, `(.L_x_15) ;  /* 0x0000000400d82947 */ /* 0x000fea0004000000 */
[----:B0-----:R-:W0:Y:S01]  /*0ad0*/  LDC R12, c[0x3][RZ] ;  /* 0x00c00000ff0c7b82 */ /* 0x001e220000000800 */
[----:B------:R-:W-:Y:S05]  /*0ae0*/  WARPSYNC.ALL ;  /* 0x0000000000007948 */ /* 0x000fea0003800000 */
[----:B------:R-:W-:Y:S01]  /*0af0*/  IMAD.IADD R7, R7, 0x1, -R0 ;  /* 0x0000000107077824 */ /* 0x000fe200078e0a00 */
[----:B------:R-:W-:Y:S01]  /*0b00*/  BSSY.RECONVERGENT B1, `(.L_x_16) ;  /* 0x000001c000017945 */ /* 0x000fe20003800200 */
[----:B------:R-:W-:Y:S01]  /*0b10*/  IMAD R6, R0, 0x4, R11 ;  /* 0x0000000400067824 */ /* 0x000fe200078e020b */
[----:B------:R-:W-:Y:S01]  /*0b20*/  BAR.SYNC.DEFER_BLOCKING 0x0 ;  /* 0x0000000000007b1d */ /* 0x000fe20000010000 */
[----:B0-----:R-:W-:-:S04]  /*0b30*/  ISETP.GT.AND P0, PT, R4, R12, PT ;  /* 0x0000000c0400720c */ /* 0x001fc80003f04270 */
[----:B------:R-:W-:-:S04]  /*0b40*/  ISETP.NE.AND P0, PT, R4, RZ, !P0 ;  /* 0x000000ff0400720c */ /* 0x000fc80004705270 */
[----:B------:R-:W-:-:S13]  /*0b50*/  ISETP.EQ.AND P3, PT, R3, RZ, P0 ;  /* 0x000000ff0300720c */ /* 0x000fda0000762270 */
[----:B------:R-:W0:Y:S02]  /*0b60*/  @P3 LDS R5, [R11+0x4] ;  /* 0x000004000b053984 */ /* 0x000e240000000800 */
[----:B0-----:R-:W-:Y:S01]  /*0b70*/  @P3 FADD R8, -R5, -RZ ;  /* 0x800000ff05083221 */ /* 0x001fe20000000100 */
[----:B------:R-:W-:-:S04]  /*0b80*/  LEA R5, R7, R2, 0x2 ;  /* 0x0000000207057211 */ /* 0x000fc800078e10ff */
[----:B------:R0:W-:Y:S01]  /*0b90*/  @P3 STS [R11], R8 ;  /* 0x000000080b003388 */ /* 0x0001e20000000800 */
[----:B------:R-:W-:Y:S05]  /*0ba0*/  @P3 BRA `(.L_x_17) ;  /* 0x0000000000443947 */ /* 0x000fea0003800000 */
[----:B------:R-:W-:-:S05]  /*0bb0*/  VIADD R2, R12, 0x1 ;  /* 0x000000010c027836 */ /* 0x000fca0000000000 */
[----:B------:R-:W-:-:S13]  /*0bc0*/  ISETP.NE.OR P2, PT, R3, R2, !P0 ;  /* 0x000000020300720c */ /* 0x000fda0004745670 */
[----:B0-----:R-:W0:Y:S02]  /*0bd0*/  @!P2 LDS R8, [R11+-0x4] ;  /* 0xfffffc000b08a984 */ /* 0x001e240000000800 */
[----:B0-----:R-:W-:-:S05]  /*0be0*/  @!P2 FADD R8, -R8, -RZ ;  /* 0x800000ff0808a221 */ /* 0x001fca0000000100 */
[----:B------:R2:W-:Y:S01]  /*0bf0*/  @!P2 STS [R11], R8 ;  /* 0x000000080b00a388 */ /* 0x0005e20000000800 */
[----:B------:R-:W-:Y:S05]  /*0c00*/  @!P2 BRA `(.L_x_17) ;  /* 0x00000000002ca947 */ /* 0x000fea0003800000 */
[----:B------:R-:W-:-:S04]  /*0c10*/  ISETP.GE.AND P2, PT, R3, 0x1, PT ;  /* 0x000000010300780c */ /* 0x000fc80003f46270 */
[----:B------:R-:W-:-:S04]  /*0c20*/  ISETP.NE.OR P2, PT, R4, RZ, !P2 ;  /* 0x000000ff0400720c */ /* 0x000fc80005745670 */
[----:B------:R-:W-:-:S13]  /*0c30*/  ISETP.GT.OR P2, PT, R3, R12, P2 ;  /* 0x0000000c0300720c */ /* 0x000fda0001744670 */
[----:B--2---:R-:W0:Y:S04]  /*0c40*/  @!P2 LDS R8, [R6] ;  /* 0x000000000608a984 */ /* 0x004e280000000800 */
[----:B0-----:R3:W-:Y:S01]  /*0c50*/  @!P2 STS [R11], R8 ;  /* 0x000000080b00a388 */ /* 0x0017e20000000800 */
[----:B------:R-:W-:Y:S05]  /*0c60*/  @!P2 BRA `(.L_x_17) ;  /* 0x000000000014a947 */ /* 0x000fea0003800000 */
[----:B------:R-:W-:-:S04]  /*0c70*/  ISETP.NE.AND P2, PT, R4, R2, PT ;  /* 0x000000020400720c */ /* 0x000fc80003f45270 */
[----:B------:R-:W-:-:S04]  /*0c80*/  ISETP.GT.OR P2, PT, R3, R12, P2 ;  /* 0x0000000c0300720c */ /* 0x000fc80001744670 */
[----:B------:R-:W-:-:S13]  /*0c90*/  ISETP.LT.OR P2, PT, R3, 0x1, P2 ;  /* 0x000000010300780c */ /* 0x000fda0001741670 */
[----:B------:R-:W0:Y:S04]  /*0ca0*/  @!P2 LDS R2, [R5] ;  /* 0x000000000502a984 */ /* 0x000e280000000800 */
[----:B0-----:R4:W-:Y:S02]  /*0cb0*/  @!P2 STS [R11], R2 ;  /* 0x000000020b00a388 */ /* 0x0019e40000000800 */
.L_x_17:
[----:B------:R-:W-:Y:S05]  /*0cc0*/  BSYNC.RECONVERGENT B1 ;  /* 0x0000000000017941 */ /* 0x000fea0003800200 */
.L_x_16:
[----:B0-23--:R-:W0:Y:S01]  /*0cd0*/  @P3 LDS R8, [R23+0x4] ;  /* 0x0000040017083984 */ /* 0x00de220000000800 */
[----:B------:R-:W-:Y:S01]  /*0ce0*/  BSSY.RECONVERGENT B1, `(.L_x_18) ;  /* 0x0000017000017945 */ /* 0x000fe20003800200 */
[----:B------:R-:W-:Y:S02]  /*0cf0*/  IMAD R10, R7, 0x4, R10 ;  /* 0x00000004070a7824 */ /* 0x000fe400078e020a */
[----:B----4-:R-:W-:Y:S01]  /*0d00*/  IMAD R2, R0, 0x4, R23 ;  /* 0x0000000400027824 */ /* 0x010fe200078e0217 */
[----:B0-----:R0:W-:Y:S01]  /*0d10*/  @P3 STS [R23], R8 ;  /* 0x0000000817003388 */ /* 0x0011e20000000800 */
[----:B------:R-:W-:Y:S05]  /*0d20*/  @P3 BRA `(.L_x_19) ;  /* 0x0000000000483947 */ /* 0x000fea0003800000 */
[----:B------:R-:W-:-:S04]  /*0d30*/  IADD3 R7, PT, PT, R12, 0x1, RZ ;  /* 0x000000010c077810 */ /* 0x000fc80007ffe0ff */
[----:B------:R-:W-:-:S13]  /*0d40*/  ISETP.NE.OR P0, PT, R3, R7, !P0 ;  /* 0x000000070300720c */ /* 0x000fda0004705670 */
[----:B------:R-:W2:Y:S04]  /*0d50*/  @!P0 LDS R0, [R23+-0x4] ;  /* 0xfffffc0017008984 */ /* 0x000ea80000000800 */
[----:B--2---:R2:W-:Y:S01]  /*0d60*/  @!P0 STS [R23], R0 ;  /* 0x0000000017008388 */ /* 0x0045e20000000800 */
[----:B------:R-:W-:Y:S05]  /*0d70*/  @!P0 BRA `(.L_x_19) ;  /* 0x0000000000348947 */ /* 0x000fea0003800000 */
[----:B------:R-:W-:-:S04]  /*0d80*/  ISETP.GE.AND P0, PT, R3, 0x1, PT ;  /* 0x000000010300780c */ /* 0x000fc80003f06270 */
[----:B------:R-:W-:-:S04]  /*0d90*/  ISETP.NE.OR P0, PT, R4, RZ, !P0 ;  /* 0x000000ff0400720c */ /* 0x000fc80004705670 */
[----:B------:R-:W-:-:S13]  /*0da0*/  ISETP.GT.OR P0, PT, R3, R12, P0 ;  /* 0x0000000c0300720c */ /* 0x000fda0000704670 */
[----:B--2---:R-:W2:Y:S02]  /*0db0*/  @!P0 LDS R0, [R2] ;  /* 0x0000000002008984 */ /* 0x004ea40000000800 */
[----:B--2---:R-:W-:-:S05]  /*0dc0*/  @!P0 FADD R0, -R0, -RZ ;  /* 0x800000ff00008221 */ /* 0x004fca0000000100 */
[----:B------:R3:W-:Y:S01]  /*0dd0*/  @!P0 STS [R23], R0 ;  /* 0x0000000017008388 */ /* 0x0007e20000000800 */
[----:B------:R-:W-:Y:S05]  /*0de0*/  @!P0 BRA `(.L_x_19) ;  /* 0x0000000000188947 */ /* 0x000fea0003800000 */
[----:B------:R-:W-:-:S04]  /*0df0*/  ISETP.NE.AND P0, PT, R4, R7, PT ;  /* 0x000000070400720c */ /* 0x000fc80003f05270 */
[----:B------:R-:W-:-:S04]  /*0e00*/  ISETP.GT.OR P0, PT, R3, R12, P0 ;  /* 0x0000000c0300720c */ /* 0x000fc80000704670 */
[----:B------:R-:W-:-:S13]  /*0e10*/  ISETP.LT.OR P0, PT, R3, 0x1, P0 ;  /* 0x000000010300780c */ /* 0x000fda0000701670 */
[----:B---3--:R-:W2:Y:S02]  /*0e20*/  @!P0 LDS R0, [R10] ;  /* 0x000000000a008984 */ /* 0x008ea40000000800 */
[----:B--2---:R-:W-:-:S05]  /*0e30*/  @!P0 FADD R0, -R0, -RZ ;  /* 0x800000ff00008221 */ /* 0x004fca0000000100 */
[----:B------:R4:W-:Y:S02]  /*0e40*/  @!P0 STS [R23], R0 ;  /* 0x0000000017008388 */ /* 0x0009e40000000800 */
.L_x_19:
[----:B------:R-:W-:Y:S05]  /*0e50*/  BSYNC.RECONVERGENT B1 ;  /* 0x0000000000017941 */ /* 0x000fea0003800200 */
.L_x_18:
[----:B------:R-:W-:Y:S01]  /*0e60*/  BAR.SYNC.DEFER_BLOCKING 0x0 ;  /* 0x0000000000007b1d */ /* 0x000fe20000010000 */
[----:B------:R-:W-:-:S13]  /*0e70*/  LOP3.LUT P0, RZ, R3, R4, RZ, 0xfc, !PT ;  /* 0x0000000403ff7212 */ /* 0x000fda000780fcff */
[----:B------:R-:W-:Y:S05]  /*0e80*/  @P0 BRA `(.L_x_20) ;  /* 0x00000000002c0947 */ /* 0x000fea0003800000 */
[----:B------:R-:W-:Y:S04]  /*0e90*/  LDS R3, [R6] ;  /* 0x0000000006037984 */ /* 0x000fe80000000800 */
[----:B--234-:R-:W2:Y:S02]  /*0ea0*/  LDS R0, [R11+0x4] ;  /* 0x000004000b007984 */ /* 0x01cea40000000800 */
[----:B--2---:R-:W-:-:S04]  /*0eb0*/  FADD R0, R0, R3 ;  /* 0x0000000300007221 */ /* 0x004fc80000000000 */
[----:B------:R-:W-:-:S05]  /*0ec0*/  FMUL R0, R0, 0.5 ;  /* 0x3f00000000007820 */ /* 0x000fca0000400000 */
[----:B------:R-:W-:Y:S04]  /*0ed0*/  STS [R11], R0 ;  /* 0x000000000b007388 */ /* 0x000fe80000000800 */
[----:B------:R-:W-:Y:S04]  /*0ee0*/  LDS R2, [R2] ;  /* 0x0000000002027984 */ /* 0x000fe80000000800 */
[----:B------:R-:W2:Y:S02]  /*0ef0*/  LDS R3, [R23+0x4] ;  /* 0x0000040017037984 */ /* 0x000ea40000000800 */
[----:B--2---:R-:W-:-:S04]  /*0f00*/  FADD R3, R3, R2 ;  /* 0x0000000203037221 */ /* 0x004fc80000000000 */
[----:B------:R-:W-:-:S05]  /*0f10*/  FMUL R4, R3, 0.5 ;  /* 0x3f00000003047820 */ /* 0x000fca0000400000 */
[----:B------:R2:W-:Y:S01]  /*0f20*/  STS [R23], R4 ;  /* 0x0000000417007388 */ /* 0x0005e20000000800 */
[----:B------:R-:W-:Y:S05]  /*0f30*/  BRA `(.L_x_15) ;  /* 0x0000000000bc7947 */ /* 0x000fea0003800000 */
.L_x_20:
[----:B--234-:R-:W-:Y:S01]  /*0f40*/  VIADD R0, R12, 0x1 ;  /* 0x000000010c007836 */ /* 0x01cfe20000000000 */
[----:B------:R-:W-:Y:S04]  /*0f50*/  BSSY.RECONVERGENT B1, `(.L_x_21) ;  /* 0x0000018000017945 */ /* 0x000fe80003800200 */
[----:B------:R-:W-:-:S04]  /*0f60*/  ISETP.NE.AND P0, PT, R4, R0, PT ;  /* 0x000000000400720c */ /* 0x000fc80003f05270 */
[----:B------:R-:W-:-:S13]  /*0f70*/  ISETP.EQ.AND P0, PT, R3, RZ, !P0 ;  /* 0x000000ff0300720c */ /* 0x000fda0004702270 */
[----:B------:R-:W-:Y:S04]  /*0f80*/  @P0 LDS R7, [R11+0x4] ;  /* 0x000004000b070984 */ /* 0x000fe80000000800 */
[----:B0-----:R-:W0:Y:S02]  /*0f90*/  @P0 LDS R8, [R5] ;  /* 0x0000000005080984 */ /* 0x001e240000000800 */
[----:B0-----:R-:W-:-:S04]  /*0fa0*/  @P0 FADD R7, R7, R8 ;  /* 0x0000000807070221 */ /* 0x001fc80000000000 */
[----:B------:R-:W-:-:S05]  /*0fb0*/  @P0 FMUL R8, R7, 0.5 ;  /* 0x3f00000007080820 */ /* 0x000fca0000400000 */
[----:B------:R0:W-:Y:S01]  /*0fc0*/  @P0 STS [R11], R8 ;  /* 0x000000080b000388 */ /* 0x0001e20000000800 */
[----:B------:R-:W-:Y:S05]  /*0fd0*/  @P0 BRA `(.L_x_22) ;  /* 0x00000000003c0947 */ /* 0x000fea0003800000 */
[----:B------:R-:W-:-:S04]  /*0fe0*/  ISETP.NE.AND P2, PT, R4, RZ, PT ;  /* 0x000000ff0400720c */ /* 0x000fc80003f45270 */
[----:B------:R-:W-:-:S13]  /*0ff0*/  ISETP.NE.OR P2, PT, R3, R0, P2 ;  /* 0x000000000300720c */ /* 0x000fda0001745670 */
[----:B------:R-:W-:Y:S04]  /*1000*/  @!P2 LDS R6, [R6] ;  /* 0x000000000606a984 */ /* 0x000fe80000000800 */
[----:B------:R-:W2:Y:S02]  /*1010*/  @!P2 LDS R7, [R11+-0x4] ;  /* 0xfffffc000b07a984 */ /* 0x000ea40000000800 */
[----:B--2---:R-:W-:-:S04]  /*1020*/  @!P2 FADD R7, R7, R6 ;  /* 0x000000060707a221 */ /* 0x004fc80000000000 */
[----:B0-----:R-:W-:-:S05]  /*1030*/  @!P2 FMUL R8, R7, 0.5 ;  /* 0x3f0000000708a820 */ /* 0x001fca0000400000 */
[----:B------:R2:W-:Y:S01]  /*1040*/  @!P2 STS [R11], R8 ;  /* 0x000000080b00a388 */ /* 0x0005e20000000800 */
[----:B------:R-:W-:Y:S05]  /*1050*/  @!P2 BRA `(.L_x_22) ;  /* 0x00000000001ca947 */ /* 0x000fea0003800000 */
[----:B------:R-:W-:-:S04]  /*1060*/  ISETP.NE.AND P2, PT, R4, R0, PT ;  /* 0x000000000400720c */ /* 0x000fc80003f45270 */
[----:B------:R-:W-:-:S13]  /*1070*/  ISETP.NE.OR P2, PT, R3, R0, P2 ;  /* 0x000000000300720c */ /* 0x000fda0001745670 */
[----:B------:R-:W-:Y:S04]  /*1080*/  @!P2 LDS R5, [R5] ;  /* 0x000000000505a984 */ /* 0x000fe80000000800 */
[----:B------:R-:W0:Y:S02]  /*1090*/  @!P2 LDS R6, [R11+-0x4] ;  /* 0xfffffc000b06a984 */ /* 0x000e240000000800 */
[----:B0-----:R-:W-:-:S04]  /*10a0*/  @!P2 FADD R6, R6, R5 ;  /* 0x000000050606a221 */ /* 0x001fc80000000000 */
[----:B------:R-:W-:-:S05]  /*10b0*/  @!P2 FMUL R6, R6, 0.5 ;  /* 0x3f0000000606a820 */ /* 0x000fca0000400000 */
[----:B------:R3:W-:Y:S02]  /*10c0*/  @!P2 STS [R11], R6 ;  /* 0x000000060b00a388 */ /* 0x0007e40000000800 */
.L_x_22:
[----:B------:R-:W-:Y:S05]  /*10d0*/  BSYNC.RECONVERGENT B1 ;  /* 0x0000000000017941 */ /* 0x000fea0003800200 */
.L_x_21:
[----:B------:R-:W-:Y:S04]  /*10e0*/  @P0 LDS R5, [R23+0x4] ;  /* 0x0000040017050984 */ /* 0x000fe80000000800 */
[----:B---3--:R-:W3:Y:S02]  /*10f0*/  @P0 LDS R6, [R10] ;  /* 0x000000000a060984 */ /* 0x008ee40000000800 */
[----:B---3--:R-:W-:-:S04]  /*1100*/  @P0 FADD R5, R5, R6 ;  /* 0x0000000605050221 */ /* 0x008fc80000000000 */
[----:B------:R-:W-:-:S05]  /*1110*/  @P0 FMUL R6, R5, 0.5 ;  /* 0x3f00000005060820 */ /* 0x000fca0000400000 */
[----:B------:R3:W-:Y:S01]  /*1120*/  @P0 STS [R23], R6 ;  /* 0x0000000617000388 */ /* 0x0007e20000000800 */
[----:B------:R-:W-:Y:S05]  /*1130*/  @P0 BRA `(.L_x_15) ;  /* 0x00000000003c0947 */ /* 0x000fea0003800000 */
[----:B------:R-:W-:-:S04]  /*1140*/  ISETP.NE.AND P0, PT, R4, RZ, PT ;  /* 0x000000ff0400720c */ /* 0x000fc80003f05270 */
[----:B------:R-:W-:-:S13]  /*1150*/  ISETP.NE.OR P0, PT, R3, R0, P0 ;  /* 0x000000000300720c */ /* 0x000fda0000705670 */
[----:B------:R-:W-:Y:S04]  /*1160*/  @!P0 LDS R2, [R2] ;  /* 0x0000000002028984 */ /* 0x000fe80000000800 */
[----:B------:R-:W4:Y:S02]  /*1170*/  @!P0 LDS R5, [R23+-0x4] ;  /* 0xfffffc0017058984 */ /* 0x000f240000000800 */
[----:B----4-:R-:W-:-:S04]  /*1180*/  @!P0 FADD R5, R5, R2 ;  /* 0x0000000205058221 */ /* 0x010fc80000000000 */
[----:B---3--:R-:W-:-:S05]  /*1190*/  @!P0 FMUL R6, R5, 0.5 ;  /* 0x3f00000005068820 */ /* 0x008fca0000400000 */
[----:B------:R4:W-:Y:S01]  /*11a0*/  @!P0 STS [R23], R6 ;  /* 0x0000000617008388 */ /* 0x0009e20000000800 */
[----:B------:R-:W-:Y:S05]  /*11b0*/  @!P0 BRA `(.L_x_15) ;  /* 0x00000000001c8947 */ /* 0x000fea0003800000 */
[----:B------:R-:W-:-:S04]  /*11c0*/  ISETP.NE.AND P0, PT, R4, R0, PT ;  /* 0x000000000400720c */ /* 0x000fc80003f05270 */
[----:B------:R-:W-:-:S13]  /*11d0*/  ISETP.NE.OR P0, PT, R3, R0, P0 ;  /* 0x000000000300720c */ /* 0x000fda0000705670 */
[----:B------:R-:W-:Y:S04]  /*11e0*/  @!P0 LDS R3, [R10] ;  /* 0x000000000a038984 */ /* 0x000fe80000000800 */
[----:B------:R-:W3:Y:S02]  /*11f0*/  @!P0 LDS R0, [R23+-0x4] ;  /* 0xfffffc0017008984 */ /* 0x000ee40000000800 */
[----:B---3--:R-:W-:-:S04]  /*1200*/  @!P0 FADD R0, R0, R3 ;  /* 0x0000000300008221 */ /* 0x008fc80000000000 */
[----:B------:R-:W-:-:S05]  /*1210*/  @!P0 FMUL R0, R0, 0.5 ;  /* 0x3f00000000008820 */ /* 0x000fca0000400000 */
[----:B------:R3:W-:Y:S02]  /*1220*/  @!P0 STS [R23], R0 ;  /* 0x0000000017008388 */ /* 0x0007e40000000800 */
.L_x_15:
[----:B------:R-:W-:Y:S05]  /*1230*/  BSYNC B0 ;  /* 0x0000000000007941 */ /* 0x000fea0003800000 */
.L_x_14:
[----:B------:R-:W-:Y:S05]  /*1240*/  @P1 EXIT ;  /* 0x000000000000194d */ /* 0x000fea0003800000 */
[----:B012---:R-:W0:Y:S01]  /*1250*/  LDS R11, [R11] ;  /* 0x000000000b0b7984 */ /* 0x007e220000000800 */
[----:B------:R-:W1:Y:S03]  /*1260*/  LDC.64 R2, c[0x0][0x380] ;  /* 0x0000e000ff027b82 */ /* 0x000e660000000a00 */
[----:B---34-:R-:W2:Y:S05]  /*1270*/  LDS R23, [R23] ;  /* 0x0000000017177984 */ /* 0x018eaa0000000800 */
[----:B------:R-:W3:Y:S01]  /*1280*/  LDC.64 R4, c[0x0][0x388] ;  /* 0x0000e200ff047b82 */ /* 0x000ee20000000a00 */
[----:B-1----:R-:W-:-:S04]  /*1290*/  IMAD.WIDE R2, R19, 0x4, R2 ;  /* 0x0000000413027825 */ /* 0x002fc800078e0202 */
[----:B---3--:R-:W-:Y:S01]  /*12a0*/  IMAD.WIDE R4, R19, 0x4, R4 ;  /* 0x0000000413047825 */ /* 0x008fe200078e0204 */
[----:B0-----:R-:W-:Y:S04]  /*12b0*/  STG.E desc[UR6][R2.64], R11 ;  /* 0x0000000b02007986 */ /* 0x001fe8000c101906 */
[----:B--2---:R-:W-:Y:S01]  /*12c0*/  STG.E desc[UR6][R4.64], R23 ;  /* 0x0000001704007986 */ /* 0x004fe2000c101906 */
[----:B------:R-:W-:Y:S05]  /*12d0*/  EXIT ;  /* 0x000000000000794d */ /* 0x000fea0003800000 */
        .weak           $__internal_0_$__cuda_sm20_rcp_rn_f32_slowpath
        .type           $__internal_0_$__cuda_sm20_rcp_rn_f32_slowpath,@function
        .size           $__internal_0_$__cuda_sm20_rcp_rn_f32_slowpath,($__internal_1_$__cuda_sm3x_div_rn_noftz_f32_slowpath - $__internal_0_$__cuda_sm20_rcp_rn_f32_slowpath)
$__internal_0_$__cuda_sm20_rcp_rn_f32_slowpath:
[----:B------:R-:W-:-:S05]  /*12e0*/  IMAD.SHL.U32 R13, R12, 0x2, RZ ;  /* 0x000000020c0d7824 */ /* 0x000fca00078e00ff */
[----:B------:R-:W-:-:S04]  /*12f0*/  SHF.R.U32.HI R13, RZ, 0x18, R13 ;  /* 0x00000018ff0d7819 */ /* 0x000fc8000001160d */
[----:B------:R-:W-:-:S13]  /*1300*/  ISETP.NE.U32.AND P0, PT, R13, RZ, PT ;  /* 0x000000ff0d00720c */ /* 0x000fda0003f05070 */
[----:B------:R-:W-:Y:S05]  /*1310*/  @P0 BRA `(.L_x_23) ;  /* 0x00000000002c0947 */ /* 0x000fea0003800000 */
[----:B------:R-:W-:-:S05]  /*1320*/  IMAD.SHL.U32 R13, R12, 0x2, RZ ;  /* 0x000000020c0d7824 */ /* 0x000fca00078e00ff */
[----:B------:R-:W-:-:S13]  /*1330*/  ISETP.NE.AND P0, PT, R13, RZ, PT ;  /* 0x000000ff0d00720c */ /* 0x000fda0003f05270 */
[----:B------:R0:W1:Y:S01]  /*1340*/  @!P0 MUFU.RCP R13, R12 ;  /* 0x0000000c000d8308 */ /* 0x0000620000001000 */
[----:B------:R-:W-:Y:S05]  /*1350*/  @!P0 BRA `(.L_x_24) ;  /* 0x0000000000a48947 */ /* 0x000fea0003800000 */
[----:B------:R-:W-:-:S04]  /*1360*/  FFMA R15, R12, 1.84467440737095516160e+19, RZ ;  /* 0x5f8000000c0f7823 */ /* 0x000fc800000000ff */
[----:B0-----:R-:W1:Y:S02]  /*1370*/  MUFU.RCP R12, R15 ;  /* 0x0000000f000c7308 */ /* 0x001e640000001000 */
[----:B-1----:R-:W-:-:S04]  /*1380*/  FFMA R13, R15, R12, -1 ;  /* 0xbf8000000f0d7423 */ /* 0x002fc8000000000c */
[----:B------:R-:W-:-:S04]  /*1390*/  FADD.FTZ R13, -R13, -RZ ;  /* 0x800000ff0d0d7221 */ /* 0x000fc80000010100 */
[----:B------:R-:W-:-:S04]  /*13a0*/  FFMA R12, R12, R13, R12 ;  /* 0x0000000d0c0c7223 */ /* 0x000fc8000000000c */
[----:B------:R-:W-:Y:S01]  /*13b0*/  FFMA R13, R12, 1.84467440737095516160e+19, RZ ;  /* 0x5f8000000c0d7823 */ /* 0x000fe200000000ff */
[----:B------:R-:W-:Y:S06]  /*13c0*/  BRA `(.L_x_24) ;  /* 0x0000000000887947 */ /* 0x000fec0003800000 */
.L_x_23:
[----:B------:R-:W-:-:S04]  /*13d0*/  IADD3 R15, PT, PT, R13, -0xfd, RZ ;  /* 0xffffff030d0f7810 */ /* 0x000fc80007ffe0ff */
[----:B------:R-:W-:-:S13]  /*13e0*/  ISETP.GT.U32.AND P0, PT, R15, 0x1, PT ;  /* 0x000000010f00780c */ /* 0x000fda0003f04070 */
[----:B------:R-:W-:Y:S05]  /*13f0*/  @P0 BRA `(.L_x_25) ;  /* 0x0000000000780947 */ /* 0x000fea0003800000 */
[----:B------:R-:W-:Y:S01]  /*1400*/  LOP3.LUT R16, R12, 0x7fffff, RZ, 0xc0, !PT ;  /* 0x007fffff0c107812 */ /* 0x000fe200078ec0ff */
[----:B------:R-:W-:Y:S01]  /*1410*/  IMAD.MOV.U32 R24, RZ, RZ, 0x3 ;  /* 0x00000003ff187424 */ /* 0x000fe200078e00ff */
[----:B------:R-:W-:Y:S02]  /*1420*/  IADD3 R13, PT, PT, R13, -0xfc, RZ ;  /* 0xffffff040d0d7810 */ /* 0x000fe40007ffe0ff */
[----:B------:R-:W-:Y:S02]  /*1430*/  LOP3.LUT R16, R16, 0x3f800000, RZ, 0xfc, !PT ;  /* 0x3f80000010107812 */ /* 0x000fe400078efcff */
[----:B------:R-:W-:Y:S02]  /*1440*/  SHF.L.U32 R27, R24, R15, RZ ;  /* 0x0000000f181b7219 */ /* 0x000fe400000006ff */
[----:B------:R-:W0:Y:S02]  /*1450*/  MUFU.RCP R17, R16 ;  /* 0x0000001000117308 */ /* 0x000e240000001000 */
[----:B0-----:R-:W-:-:S04]  /*1460*/  FFMA R20, R16, R17, -1 ;  /* 0xbf80000010147423 */ /* 0x001fc80000000011 */
[----:B------:R-:W-:-:S04]  /*1470*/  FADD.FTZ R20, -R20, -RZ ;  /* 0x800000ff14147221 */ /* 0x000fc80000010100 */
[CCC-:B------:R-:W-:Y:S01]  /*1480*/  FFMA.RM R22, R17.reuse, R20.reuse, R17.reuse ;  /* 0x0000001411167223 */ /* 0x1c0fe20000004011 */
[----:B------:R-:W-:-:S04]  /*1490*/  FFMA.RP R25, R17, R20, R17 ;  /* 0x0000001411197223 */ /* 0x000fc80000008011 */
[C---:B------:R-:W-:Y:S02]  /*14a0*/  LOP3.LUT R17, R22.reuse, 0x7fffff, RZ, 0xc0, !PT ;  /* 0x007fffff16117812 */ /* 0x040fe400078ec0ff */
[----:B------:R-:W-:Y:S02]  /*14b0*/  FSETP.NEU.FTZ.AND P0, PT, R22, R25, PT ;  /* 0x000000191600720b */ /* 0x000fe40003f1d000 */
[----:B------:R-:W-:Y:S02]  /*14c0*/  LOP3.LUT R20, R17, 0x800000, RZ, 0xfc, !PT ;  /* 0x0080000011147812 */ /* 0x000fe400078efcff */
[----:B------:R-:W-:Y:S02]  /*14d0*/  SEL R17, RZ, 0xffffffff, !P0 ;  /* 0xffffffffff117807 */ /* 0x000fe40004000000 */
[----:B------:R-:W-:Y:S02]  /*14e0*/  LOP3.LUT R16, R27, R20, RZ, 0xc0, !PT ;  /* 0x000000141b107212 */ /* 0x000fe400078ec0ff */
[----:B------:R-:W-:Y:S01]  /*14f0*/  SHF.R.U32.HI R13, RZ, R13, R20 ;  /* 0x0000000dff0d7219 */ /* 0x000fe20000011614 */
[----:B------:R-:W-:Y:S01]  /*1500*/  IMAD.MOV R17, RZ, RZ, -R17 ;  /* 0x000000ffff117224 */ /* 0x000fe200078e0a11 */
[----:B------:R-:W-:-:S04]  /*1510*/  SHF.R.U32.HI R16, RZ, R15, R16 ;  /* 0x0000000fff107219 */ /* 0x000fc80000011610 */
[----:B------:R-:W-:Y:S02]  /*1520*/  LOP3.LUT P2, RZ, R17, R15, R20, 0xf8, !PT ;  /* 0x0000000f11ff7212 */ /* 0x000fe4000784f814 */
[C---:B------:R-:W-:Y:S02]  /*1530*/  LOP3.LUT P0, RZ, R16.reuse, 0x1, RZ, 0xc0, !PT ;  /* 0x0000000110ff7812 */ /* 0x040fe4000780c0ff */
[----:B------:R-:W-:-:S04]  /*1540*/  LOP3.LUT P3, RZ, R16, 0x2, RZ, 0xc0, !PT ;  /* 0x0000000210ff7812 */ /* 0x000fc8000786c0ff */
[----:B------:R-:W-:Y:S02]  /*1550*/  PLOP3.LUT P0, PT, P0, P2, P3, 0xe0, 0x0 ;  /* 0x000000000000781c */ /* 0x000fe40000705c30 */
[----:B------:R-:W-:Y:S02]  /*1560*/  LOP3.LUT P2, RZ, R12, 0x7fffff, RZ, 0xc0, !PT ;  /* 0x007fffff0cff7812 */ /* 0x000fe4000784c0ff */
[----:B------:R-:W-:-:S05]  /*1570*/  SEL R15, RZ, 0x1, !P0 ;  /* 0x00000001ff0f7807 */ /* 0x000fca0004000000 */
[----:B------:R-:W-:-:S05]  /*1580*/  IMAD.MOV R15, RZ, RZ, -R15 ;  /* 0x000000ffff0f7224 */ /* 0x000fca00078e0a0f */
[----:B------:R-:W-:-:S13]  /*1590*/  ISETP.GE.AND P0, PT, R15, RZ, PT ;  /* 0x000000ff0f00720c */ /* 0x000fda0003f06270 */
[----:B------:R-:W-:-:S04]  /*15a0*/  @!P0 VIADD R13, R13, 0x1 ;  /* 0x000000010d0d8836 */ /* 0x000fc80000000000 */
[----:B------:R-:W-:-:S05]  /*15b0*/  @!P2 IMAD.SHL.U32 R13, R13, 0x2, RZ ;  /* 0x000000020d0da824 */ /* 0x000fca00078e00ff */
[----:B------:R-:W-:Y:S01]  /*15c0*/  LOP3.LUT R13, R13, 0x80000000, R12, 0xf8, !PT ;  /* 0x800000000d0d7812 */ /* 0x000fe200078ef80c */
[----:B------:R-:W-:Y:S06]  /*15d0*/  BRA `(.L_x_24) ;  /* 0x0000000000047947 */ /* 0x000fec0003800000 */
.L_x_25:
[----:B------:R2:W3:Y:S02]  /*15e0*/  MUFU.RCP R13, R12 ;  /* 0x0000000c000d7308 */ /* 0x0004e40000001000 */
.L_x_24:
[----:B-1-3--:R-:W-:Y:S01]  /*15f0*/  IMAD.MOV.U32 R15, RZ, RZ, R13 ;  /* 0x000000ffff0f7224 */ /* 0x00afe200078e000d */
[----:B0-2---:R-:W-:Y:S01]  /*1600*/  MOV R12, R14 ;  /* 0x0000000e000c7202 */ /* 0x005fe20000000f00 */
[----:B------:R-:W-:-:S04]  /*1610*/  IMAD.MOV.U32 R13, RZ, RZ, 0x0 ;  /* 0x00000000ff0d7424 */ /* 0x000fc800078e00ff */
[----:B------:R-:W-:Y:S05]  /*1620*/  RET.REL.NODEC R12 `(_Z16lastProjectOnGPUPfS_S_) ;  /* 0xffffffe80c747950 */ /* 0x000fea0003c3ffff */
        .weak           $__internal_1_$__cuda_sm3x_div_rn_noftz_f32_slowpath
        .type           $__internal_1_$__cuda_sm3x_div_rn_noftz_f32_slowpath,@function
        .size           $__internal_1_$__cuda_sm3x_div_rn_noftz_f32_slowpath,(.L_x_105 - $__internal_1_$__cuda_sm3x_div_rn_noftz_f32_slowpath)
$__internal_1_$__cuda_sm3x_div_rn_noftz_f32_slowpath:
[----:B------:R-:W-:Y:S01]  /*1630*/  SHF.R.U32.HI R17, RZ, 0x17, R13 ;  /* 0x00000017ff117819 */ /* 0x000fe2000001160d */
[----:B------:R-:W-:Y:S01]  /*1640*/  BSSY.RECONVERGENT B2, `(.L_x_26) ;  /* 0x0000064000027945 */ /* 0x000fe20003800200 */
[----:B------:R-:W-:Y:S02]  /*1650*/  SHF.R.U32.HI R22, RZ, 0x17, R12 ;  /* 0x00000017ff167819 */ /* 0x000fe4000001160c */
[----:B------:R-:W-:Y:S02]  /*1660*/  LOP3.LUT R17, R17, 0xff, RZ, 0xc0, !PT ;  /* 0x000000ff11117812 */ /* 0x000fe400078ec0ff */
[----:B------:R-:W-:-:S03]  /*1670*/  LOP3.LUT R22, R22, 0xff, RZ, 0xc0, !PT ;  /* 0x000000ff16167812 */ /* 0x000fc600078ec0ff */
[----:B------:R-:W-:Y:S02]  /*1680*/  VIADD R21, R17, 0xffffffff ;  /* 0xffffffff11157836 */ /* 0x000fe40000000000 */
[----:B------:R-:W-:-:S03]  /*1690*/  VIADD R20, R22, 0xffffffff ;  /* 0xffffffff16147836 */ /* 0x000fc60000000000 */
[----:B------:R-:W-:-:S04]  /*16a0*/  ISETP.GT.U32.AND P0, PT, R21, 0xfd, PT ;  /* 0x000000fd1500780c */ /* 0x000fc80003f04070 */
[----:B------:R-:W-:-:S13]  /*16b0*/  ISETP.GT.U32.OR P0, PT, R20, 0xfd, P0 ;  /* 0x000000fd1400780c */ /* 0x000fda0000704470 */
[----:B------:R-:W-:Y:S01]  /*16c0*/  @!P0 MOV R20, RZ ;  /* 0x000000ff00148202 */ /* 0x000fe20000000f00 */
[----:B------:R-:W-:Y:S06]  /*16d0*/  @!P0 BRA `(.L_x_27) ;  /* 0x0000000000648947 */ /* 0x000fec0003800000 */
[----:B------:R-:W-:Y:S02]  /*16e0*/  FSETP.GTU.FTZ.AND P0, PT, |R12|, +INF , PT ;  /* 0x7f8000000c00780b */ /* 0x000fe40003f1c200 */
[----:B------:R-:W-:-:S04]  /*16f0*/  FSETP.GTU.FTZ.AND P2, PT, |R13|, +INF , PT ;  /* 0x7f8000000d00780b */ /* 0x000fc80003f5c200 */
[----:B------:R-:W-:-:S13]  /*1700*/  PLOP3.LUT P0, PT, P0, P2, PT, 0xf8, 0x8f ;  /* 0x00000000008f781c */ /* 0x000fda0000705f70 */
[----:B------:R-:W-:Y:S05]  /*1710*/  @P0 BRA `(.L_x_28) ;  /* 0x0000000400540947 */ /* 0x000fea0003800000 */
[----:B------:R-:W-:-:S13]  /*1720*/  LOP3.LUT P0, RZ, R13, 0x7fffffff, R12, 0xc8, !PT ;  /* 0x7fffffff0dff7812 */ /* 0x000fda000780c80c */
[----:B------:R-:W-:Y:S05]  /*1730*/  @!P0 BRA `(.L_x_29) ;  /* 0x0000000400448947 */ /* 0x000fea0003800000 */
[C---:B------:R-:W-:Y:S02]  /*1740*/  FSETP.NEU.FTZ.AND P3, PT, |R12|.reuse, +INF , PT ;  /* 0x7f8000000c00780b */ /* 0x040fe40003f7d200 */
[----:B------:R-:W-:Y:S02]  /*1750*/  FSETP.NEU.FTZ.AND P2, PT, |R13|, +INF , PT ;  /* 0x7f8000000d00780b */ /* 0x000fe40003f5d200 */
[----:B------:R-:W-:-:S11]  /*1760*/  FSETP.NEU.FTZ.AND P0, PT, |R12|, +INF , PT ;  /* 0x7f8000000c00780b */ /* 0x000fd60003f1d200 */
[----:B------:R-:W-:Y:S05]  /*1770*/  @!P2 BRA !P3, `(.L_x_29) ;  /* 0x000000040034a947 */ /* 0x000fea0005800000 */
[----:B------:R-:W-:-:S04]  /*1780*/  LOP3.LUT P3, RZ, R12, 0x7fffffff, RZ, 0xc0, !PT ;  /* 0x7fffffff0cff7812 */ /* 0x000fc8000786c0ff */
[----:B------:R-:W-:-:S13]  /*1790*/  PLOP3.LUT P2, PT, P2, P3, PT, 0x2f, 0xf2 ;  /* 0x0000000000f2781c */ /* 0x000fda0001746577 */
[----:B------:R-:W-:Y:S05]  /*17a0*/  @P2 BRA `(.L_x_30) ;  /* 0x0000000400202947 */ /* 0x000fea0003800000 */
[----:B------:R-:W-:-:S04]  /*17b0*/  LOP3.LUT P2, RZ, R13, 0x7fffffff, RZ, 0xc0, !PT ;  /* 0x7fffffff0dff7812 */ /* 0x000fc8000784c0ff */
[----:B------:R-:W-:-:S13]  /*17c0*/  PLOP3.LUT P0, PT, P0, P2, PT, 0x2f, 0xf2 ;  /* 0x0000000000f2781c */ /* 0x000fda0000704577 */
[----:B------:R-:W-:Y:S05]  /*17d0*/  @P0 BRA `(.L_x_31) ;  /* 0x0000000400080947 */ /* 0x000fea0003800000 */
[----:B------:R-:W-:-:S05]  /*17e0*/  VIADD R20, R22, 0xffffffff ;  /* 0xffffffff16147836 */ /* 0x000fca0000000000 */
[----:B------:R-:W-:Y:S01]  /*17f0*/  ISETP.GE.AND P0, PT, R20, RZ, PT ;  /* 0x000000ff1400720c */ /* 0x000fe20003f06270 */
[----:B------:R-:W-:-:S05]  /*1800*/  VIADD R20, R17, 0xffffffff ;  /* 0xffffffff11147836 */ /* 0x000fca0000000000 */
[----:B------:R-:W-:-:S07]  /*1810*/  ISETP.GE.AND P2, PT, R20, RZ, PT ;  /* 0x000000ff1400720c */ /* 0x000fce0003f46270 */
[----:B------:R-:W-:Y:S01]  /*1820*/  @P0 IMAD.MOV.U32 R20, RZ, RZ, RZ ;  /* 0x000000ffff140224 */ /* 0x000fe200078e00ff */
[----:B------:R-:W-:Y:S01]  /*1830*/  @!P0 MOV R20, 0xffffffc0 ;  /* 0xffffffc000148802 */ /* 0x000fe20000000f00 */
[----:B------:R-:W-:-:S04]  /*1840*/  @!P0 FFMA R12, R12, 1.84467440737095516160e+19, RZ ;  /* 0x5f8000000c0c8823 */ /* 0x000fc800000000ff */
[----:B------:R-:W-:Y:S01]  /*1850*/  @!P2 FFMA R13, R13, 1.84467440737095516160e+19, RZ ;  /* 0x5f8000000d0da823 */ /* 0x000fe200000000ff */
[----:B------:R-:W-:-:S07]  /*1860*/  @!P2 VIADD R20, R20, 0x40 ;  /* 0x000000401414a836 */ /* 0x000fce0000000000 */
.L_x_27:
[----:B------:R-:W-:Y:S01]  /*1870*/  LEA R24, R17, 0xc0800000, 0x17 ;  /* 0xc080000011187811 */ /* 0x000fe200078eb8ff */
[----:B------:R-:W-:Y:S01]  /*1880*/  VIADD R22, R22, 0xffffff81 ;  /* 0xffffff8116167836 */ /* 0x000fe20000000000 */
[----:B------:R-:W-:Y:S03]  /*1890*/  BSSY.RECONVERGENT B3, `(.L_x_32) ;  /* 0x0000035000037945 */ /* 0x000fe60003800200 */
[----:B------:R-:W-:Y:S02]  /*18a0*/  IMAD.IADD R25, R13, 0x1, -R24 ;  /* 0x000000010d197824 */ /* 0x000fe400078e0a18 */
[C---:B------:R-:W-:Y:S02]  /*18b0*/  IMAD R12, R22.reuse, -0x800000, R12 ;  /* 0xff800000160c7824 */ /* 0x040fe400078e020c */
[----:B------:R0:W1:Y:S01]  /*18c0*/  MUFU.RCP R24, R25 ;  /* 0x0000001900187308 */ /* 0x0000620000001000 */
[----:B------:R-:W-:Y:S01]  /*18d0*/  FADD.FTZ R13, -R25, -RZ ;  /* 0x800000ff190d7221 */ /* 0x000fe20000010100 */
[----:B0-----:R-:W-:-:S04]  /*18e0*/  IADD3 R25, PT, PT, R22, 0x7f, -R17 ;  /* 0x0000007f16197810 */ /* 0x001fc80007ffe811 */
[----:B------:R-:W-:Y:S01]  /*18f0*/  IADD3 R25, PT, PT, R25, R20, RZ ;  /* 0x0000001419197210 */ /* 0x000fe20007ffe0ff */
[----:B-1----:R-:W-:-:S04]  /*1900*/  FFMA R21, R24, R13, 1 ;  /* 0x3f80000018157423 */ /* 0x002fc8000000000d */
[----:B------:R-:W-:-:S04]  /*1910*/  FFMA R21, R24, R21, R24 ;  /* 0x0000001518157223 */ /* 0x000fc80000000018 */
[----:B------:R-:W-:-:S04]  /*1920*/  FFMA R24, R12, R21, RZ ;  /* 0x000000150c187223 */ /* 0x000fc800000000ff */
[----:B------:R-:W-:-:S04]  /*1930*/  FFMA R26, R13, R24, R12 ;  /* 0x000000180d1a7223 */ /* 0x000fc8000000000c */
[----:B------:R-:W-:-:S04]  /*1940*/  FFMA R24, R21, R26, R24 ;  /* 0x0000001a15187223 */ /* 0x000fc80000000018 */
[----:B------:R-:W-:-:S04]  /*1950*/  FFMA R13, R13, R24, R12 ;  /* 0x000000180d0d7223 */ /* 0x000fc8000000000c */
[----:B------:R-:W-:-:S05]  /*1960*/  FFMA R12, R21, R13, R24 ;  /* 0x0000000d150c7223 */ /* 0x000fca0000000018 */
[----:B------:R-:W-:-:S04]  /*1970*/  SHF.R.U32.HI R17, RZ, 0x17, R12 ;  /* 0x00000017ff117819 */ /* 0x000fc8000001160c */
[----:B------:R-:W-:-:S05]  /*1980*/  LOP3.LUT R17, R17, 0xff, RZ, 0xc0, !PT ;  /* 0x000000ff11117812 */ /* 0x000fca00078ec0ff */
[----:B------:R-:W-:-:S04]  /*1990*/  IMAD.IADD R17, R17, 0x1, R25 ;  /* 0x0000000111117824 */ /* 0x000fc800078e0219 */
[----:B------:R-:W-:-:S05]  /*19a0*/  VIADD R20, R17, 0xffffffff ;  /* 0xffffffff11147836 */ /* 0x000fca0000000000 */
[----:B------:R-:W-:-:S13]  /*19b0*/  ISETP.GE.U32.AND P0, PT, R20, 0xfe, PT ;  /* 0x000000fe1400780c */ /* 0x000fda0003f06070 */
[----:B------:R-:W-:Y:S05]  /*19c0*/  @!P0 BRA `(.L_x_33) ;  /* 0x0000000000808947 */ /* 0x000fea0003800000 */
[----:B------:R-:W-:-:S13]  /*19d0*/  ISETP.GT.AND P0, PT, R17, 0xfe, PT ;  /* 0x000000fe1100780c */ /* 0x000fda0003f04270 */
[----:B------:R-:W-:Y:S05]  /*19e0*/  @P0 BRA `(.L_x_34) ;  /* 0x00000000006c0947 */ /* 0x000fea0003800000 */
[----:B------:R-:W-:-:S13]  /*19f0*/  ISETP.GE.AND P0, PT, R17, 0x1, PT ;  /* 0x000000011100780c */ /* 0x000fda0003f06270 */
[----:B------:R-:W-:Y:S05]  /*1a00*/  @P0 BRA `(.L_x_35) ;  /* 0x0000000000740947 */ /* 0x000fea0003800000 */
[----:B------:R-:W-:Y:S02]  /*1a10*/  ISETP.GE.AND P0, PT, R17, -0x18, PT ;  /* 0xffffffe81100780c */ /* 0x000fe40003f06270 */
[----:B------:R-:W-:-:S11]  /*1a20*/  LOP3.LUT R12, R12, 0x80000000, RZ, 0xc0, !PT ;  /* 0x800000000c0c7812 */ /* 0x000fd600078ec0ff */
[----:B------:R-:W-:Y:S05]  /*1a30*/  @!P0 BRA `(.L_x_35) ;  /* 0x0000000000688947 */ /* 0x000fea0003800000 */
[-CC-:B------:R-:W-:Y:S01]  /*1a40*/  FFMA.RZ R20, R21, R13.reuse, R24.reuse ;  /* 0x0000000d15147223 */ /* 0x180fe2000000c018 */
[C---:B------:R-:W-:Y:S02]  /*1a50*/  ISETP.NE.AND P3, PT, R17.reuse, RZ, PT ;  /* 0x000000ff1100720c */ /* 0x040fe40003f65270 */
[----:B------:R-:W-:Y:S02]  /*1a60*/  ISETP.NE.AND P2, PT, R17, RZ, PT ;  /* 0x000000ff1100720c */ /* 0x000fe40003f45270 */
[----:B------:R-:W-:Y:S01]  /*1a70*/  LOP3.LUT R22, R20, 0x7fffff, RZ, 0xc0, !PT ;  /* 0x007fffff14167812 */ /* 0x000fe200078ec0ff */
[CCC-:B------:R-:W-:Y:S01]  /*1a80*/  FFMA.RP R20, R21.reuse, R13.reuse, R24.reuse ;  /* 0x0000000d15147223 */ /* 0x1c0fe20000008018 */
[----:B------:R-:W-:Y:S01]  /*1a90*/  FFMA.RM R13, R21, R13, R24 ;  /* 0x0000000d150d7223 */ /* 0x000fe20000004018 */
[C---:B------:R-:W-:Y:S01]  /*1aa0*/  VIADD R21, R17.reuse, 0x20 ;  /* 0x0000002011157836 */ /* 0x040fe20000000000 */
[----:B------:R-:W-:Y:S02]  /*1ab0*/  LOP3.LUT R22, R22, 0x800000, RZ, 0xfc, !PT ;  /* 0x0080000016167812 */ /* 0x000fe400078efcff */
[----:B------:R-:W-:-:S02]  /*1ac0*/  IADD3 R17, PT, PT, -R17, RZ, RZ ;  /* 0x000000ff11117210 */ /* 0x000fc40007ffe1ff */
[----:B------:R-:W-:Y:S02]  /*1ad0*/  SHF.L.U32 R21, R22, R21, RZ ;  /* 0x0000001516157219 */ /* 0x000fe400000006ff */
[----:B------:R-:W-:Y:S02]  /*1ae0*/  FSETP.NEU.FTZ.AND P0, PT, R20, R13, PT ;  /* 0x0000000d1400720b */ /* 0x000fe40003f1d000 */
[----:B------:R-:W-:Y:S02]  /*1af0*/  SEL R13, R17, RZ, P3 ;  /* 0x000000ff110d7207 */ /* 0x000fe40001800000 */
[----:B------:R-:W-:Y:S02]  /*1b00*/  ISETP.NE.AND P2, PT, R21, RZ, P2 ;  /* 0x000000ff1500720c */ /* 0x000fe40001745270 */
[----:B------:R-:W-:Y:S02]  /*1b10*/  SHF.R.U32.HI R13, RZ, R13, R22 ;  /* 0x0000000dff0d7219 */ /* 0x000fe40000011616 */
[----:B------:R-:W-:-:S02]  /*1b20*/  PLOP3.LUT P0, PT, P0, P2, PT, 0xf8, 0x8f ;  /* 0x00000000008f781c */ /* 0x000fc40000705f70 */
[----:B------:R-:W-:Y:S02]  /*1b30*/  SHF.R.U32.HI R20, RZ, 0x1, R13 ;  /* 0x00000001ff147819 */ /* 0x000fe4000001160d */
[----:B------:R-:W-:-:S04]  /*1b40*/  SEL R17, RZ, 0x1, !P0 ;  /* 0x00000001ff117807 */ /* 0x000fc80004000000 */
[----:B------:R-:W-:-:S04]  /*1b50*/  LOP3.LUT R22, R17, 0x1, R20, 0xf8, !PT ;  /* 0x0000000111167812 */ /* 0x000fc800078ef814 */
[----:B------:R-:W-:-:S05]  /*1b60*/  LOP3.LUT R13, R22, R13, RZ, 0xc0, !PT ;  /* 0x0000000d160d7212 */ /* 0x000fca00078ec0ff */
[----:B------:R-:W-:-:S05]  /*1b70*/  IMAD.IADD R13, R20, 0x1, R13 ;  /* 0x00000001140d7824 */ /* 0x000fca00078e020d */
[----:B------:R-:W-:Y:S01]  /*1b80*/  LOP3.LUT R12, R13, R12, RZ, 0xfc, !PT ;  /* 0x0000000c0d0c7212 */ /* 0x000fe200078efcff */
[----:B------:R-:W-:Y:S06]  /*1b90*/  BRA `(.L_x_35) ;  /* 0x0000000000107947 */ /* 0x000fec0003800000 */
.L_x_34:
[----:B------:R-:W-:-:S04]  /*1ba0*/  LOP3.LUT R12, R12, 0x80000000, RZ, 0xc0, !PT ;  /* 0x800000000c0c7812 */ /* 0x000fc800078ec0ff */
[----:B------:R-:W-:Y:S01]  /*1bb0*/  LOP3.LUT R12, R12, 0x7f800000, RZ, 0xfc, !PT ;  /* 0x7f8000000c0c7812 */ /* 0x000fe200078efcff */
[----:B------:R-:W-:Y:S06]  /*1bc0*/  BRA `(.L_x_35) ;  /* 0x0000000000047947 */ /* 0x000fec0003800000 */
.L_x_33:
[----:B------:R-:W-:-:S07]  /*1bd0*/  IMAD R12, R25, 0x800000, R12 ;  /* 0x00800000190c7824 */ /* 0x000fce00078e020c */
.L_x_35:
[----:B------:R-:W-:Y:S05]  /*1be0*/  BSYNC.RECONVERGENT B3 ;  /* 0x0000000000037941 */ /* 0x000fea0003800200 */
.L_x_32:
[----:B------:R-:W-:Y:S05]  /*1bf0*/  BRA `(.L_x_36) ;  /* 0x0000000000207947 */ /* 0x000fea0003800000 */
.L_x_31:
[----:B------:R-:W-:-:S04]  /*1c00*/  LOP3.LUT R12, R13, 0x80000000, R12, 0x48, !PT ;  /* 0x800000000d0c7812 */ /* 0x000fc800078e480c */
[----:B------:R-:W-:Y:S01]  /*1c10*/  LOP3.LUT R12, R12, 0x7f800000, RZ, 0xfc, !PT ;  /* 0x7f8000000c0c7812 */ /* 0x000fe200078efcff */
[----:B------:R-:W-:Y:S06]  /*1c20*/  BRA `(.L_x_36) ;  /* 0x0000000000147947 */ /* 0x000fec0003800000 */
.L_x_30:
[----:B------:R-:W-:Y:S01]  /*1c30*/  LOP3.LUT R12, R13, 0x80000000, R12, 0x48, !PT ;  /* 0x800000000d0c7812 */ /* 0x000fe200078e480c */
[----:B------:R-:W-:Y:S06]  /*1c40*/  BRA `(.L_x_36) ;  /* 0x00000000000c7947 */ /* 0x000fec0003800000 */
.L_x_29:
[----:B------:R-:W0:Y:S01]  /*1c50*/  MUFU.RSQ R12, -QNAN ;  /* 0xffc00000000c7908 */ /* 0x000e220000001400 */
[----:B------:R-:W-:Y:S05]  /*1c60*/  BRA `(.L_x_36) ;  /* 0x0000000000047947 */ /* 0x000fea0003800000 */
.L_x_28:
[----:B------:R-:W-:-:S07]  /*1c70*/  FADD.FTZ R12, R12, R13 ;  /* 0x0000000d0c0c7221 */ /* 0x000fce0000010000 */
.L_x_36:
[----:B------:R-:W-:Y:S05]  /*1c80*/  BSYNC.RECONVERGENT B2 ;  /* 0x0000000000027941 */ /* 0x000fea0003800200 */
.L_x_26:
[----:B0-----:R-:W-:Y:S01]  /*1c90*/  IMAD.MOV.U32 R17, RZ, RZ, R12 ;  /* 0x000000ffff117224 */ /* 0x001fe200078e000c */
[----:B------:R-:W-:Y:S01]  /*1ca0*/  MOV R12, R16 ;  /* 0x00000010000c7202 */ /* 0x000fe20000000f00 */
[----:B------:R-:W-:-:S04]  /*1cb0*/  IMAD.MOV.U32 R13, RZ, RZ, 0x0 ;  /* 0x00000000ff0d7424 */ /* 0x000fc800078e00ff */
[----:B------:R-:W-:Y:S05]  /*1cc0*/  RET.REL.NODEC R12 `(_Z16lastProjectOnGPUPfS_S_) ;  /* 0xffffffe00ccc7950 */ /* 0x000fea0003c3ffff */
.L_x_37:
[----:B------:R-:W-:-:S00]  /*1cd0*/  BRA `(.L_x_37) ;  /* 0xfffffffc00fc7947 */ /* 0x000fc0000383ffff */
[----:B------:R-:W-:-:S00]  /*1ce0*/  NOP ;  /* 0x0000000000007918 */ /* 0x000fc00000000000 */
        /* <DEDUP_REMOVED lines=9> */
.L_x_105:


//--------------------- .text._Z33computeDivergenceAndPressureOnGPUPfS_S_S_ --------------------------
	.section	.text._Z33computeDivergenceAndPressureOnGPUPfS_S_S_,"ax",@progbits
	.align	128
        .global         _Z33computeDivergenceAndPressureOnGPUPfS_S_S_
        .type           _Z33computeDivergenceAndPressureOnGPUPfS_S_S_,@function
        .size           _Z33computeDivergenceAndPressureOnGPUPfS_S_S_,(.L_x_106 - _Z33computeDivergenceAndPressureOnGPUPfS_S_S_)
        .other          _Z33computeDivergenceAndPressureOnGPUPfS_S_S_,@"STO_CUDA_ENTRY STV_DEFAULT"
_Z33computeDivergenceAndPressureOnGPUPfS_S_S_:
.text._Z33computeDivergenceAndPressureOnGPUPfS_S_S_:
[----:B------:R-:W-:Y:S01]  /*0000*/  LDC R1, c[0x0][0x37c] ;  /* 0x0000df00ff017b82 */ /* 0x000fe20000000800 */
[----:B------:R-:W0:Y:S07]  /*0010*/  S2R R0, SR_TID.X ;  /* 0x0000000000007919 */ /* 0x000e2e0000002100 */
[----:B------:R-:W0:Y:S01]  /*0020*/  LDC R5, c[0x0][0x360] ;  /* 0x0000d800ff057b82 */ /* 0x000e220000000800 */
[----:B------:R-:W1:Y:S01]  /*0030*/  LDCU UR9, c[0x3][URZ] ;  /* 0x00c00000ff0977ac */ /* 0x000e620008000800 */
[----:B------:R-:W-:Y:S01]  /*0040*/  MOV R6, 0x400 ;  /* 0x0000040000067802 */ /* 0x000fe20000000f00 */
[----:B------:R-:W2:Y:S01]  /*0050*/  S2R R3, SR_TID.Y ;  /* 0x0000000000037919 */ /* 0x000ea20000002200 */
[----:B------:R-:W-:Y:S01]  /*0060*/  BSSY.RECONVERGENT B0, `(.L_x_38) ;  /* 0x0000058000007945 */ /* 0x000fe20003800200 */
[----:B------:R-:W3:Y:S01]  /*0070*/  LDCU.64 UR6, c[0x0][0x358] ;  /* 0x00006b00ff0677ac */ /* 0x000ee20008000a00 */
[----:B------:R-:W4:Y:S02]  /*0080*/  S2R R9, SR_CgaCtaId ;  /* 0x0000000000097919 */ /* 0x000f240000008800 */
[----:B------:R-:W0:Y:S08]  /*0090*/  S2UR UR5, SR_CTAID.X ;  /* 0x00000000000579c3 */ /* 0x000e300000002500 */
[----:B------:R-:W5:Y:S01]  /*00a0*/  S2UR UR8, SR_CTAID.Y ;  /* 0x00000000000879c3 */ /* 0x000f620000002600 */
[----:B-1----:R-:W-:-:S07]  /*00b0*/  UIADD3 UR4, UPT, UPT, UR9, 0x2, URZ ;  /* 0x0000000209047890 */ /* 0x002fce000fffe0ff */
[----:B------:R-:W5:Y:S08]  /*00c0*/  LDC R22, c[0x0][0x364] ;  /* 0x0000d900ff167b82 */ /* 0x000f700000000800 */
[----:B------:R-:W1:Y:S01]  /*00d0*/  LDC R2, c[0x3][0x10] ;  /* 0x00c00400ff027b82 */ /* 0x000e620000000800 */
[C-C-:B0-----:R-:W-:Y:S02]  /*00e0*/  IMAD R4, R5.reuse, UR5, R0.reuse ;  /* 0x0000000505047c24 */ /* 0x141fe4000f8e0200 */
[----:B--2---:R-:W-:Y:S01]  /*00f0*/  IMAD R10, R5, R3, R0 ;  /* 0x00000003050a7224 */ /* 0x004fe200078e0200 */
[----:B----4-:R-:W-:Y:S01]  /*0100*/  LEA R6, R9, R6, 0x18 ;  /* 0x0000000609067211 */ /* 0x010fe200078ec0ff */
[----:B-----5:R-:W-:-:S02]  /*0110*/  IMAD R7, R22, UR8, R3 ;  /* 0x0000000816077c24 */ /* 0x020fc4000f8e0203 */
[----:B------:R-:W-:Y:S02]  /*0120*/  IMAD R9, R5, R22, RZ ;  /* 0x0000001605097224 */ /* 0x000fe400078e02ff */
[----:B------:R-:W-:Y:S01]  /*0130*/  IMAD R11, R7, UR4, R4 ;  /* 0x00000004070b7c24 */ /* 0x000fe2000f8e0204 */
[----:B------:R-:W-:Y:S01]  /*0140*/  VIMNMX R8, PT, PT, R4, R7, !PT ;  /* 0x0000000704087248 */ /* 0x000fe20007fe0100 */
[----:B------:R-:W-:Y:S01]  /*0150*/  IMAD R13, R22, 0x2, R9 ;  /* 0x00000002160d7824 */ /* 0x000fe200078e0209 */
[----:B------:R-:W-:Y:S01]  /*0160*/  SHF.L.U32 R14, R9, 0x2, RZ ;  /* 0x00000002090e7819 */ /* 0x000fe200000006ff */
[--C-:B-1----:R-:W-:Y:S01]  /*0170*/  IMAD.IADD R12, R0, 0x1, R2.reuse ;  /* 0x00000001000c7824 */ /* 0x102fe200078e0202 */
[C---:B------:R-:W-:Y:S01]  /*0180*/  ISETP.GE.AND P0, PT, R8.reuse, UR4, PT ;  /* 0x0000000408007c0c */ /* 0x040fe2000bf06270 */
[----:B------:R-:W-:Y:S01]  /*0190*/  IMAD.IADD R9, R3, 0x1, R2 ;  /* 0x0000000103097824 */ /* 0x000fe200078e0202 */
[----:B------:R-:W-:Y:S01]  /*01a0*/  ISETP.GE.AND P1, PT, R8, UR4, PT ;  /* 0x0000000408007c0c */ /* 0x000fe2000bf26270 */
[----:B------:R-:W-:Y:S01]  /*01b0*/  IMAD R13, R13, 0x4, R6 ;  /* 0x000000040d0d7824 */ /* 0x000fe200078e0206 */
[----:B------:R-:W-:-:S09]  /*01c0*/  LEA R20, R5, R14, 0x3 ;  /* 0x0000000e05147211 */ /* 0x000fd200078e18ff */
[----:B---3--:R-:W-:Y:S05]  /*01d0*/  @P0 BRA `(.L_x_39) ;  /* 0x0000000400000947 */ /* 0x008fea0003800000 */
[----:B------:R-:W0:Y:S08]  /*01e0*/  LDC.64 R18, c[0x0][0x388] ;  /* 0x0000e200ff127b82 */ /* 0x000e300000000a00 */
[----:B------:R-:W1:Y:S01]  /*01f0*/  LDC.64 R16, c[0x0][0x380] ;  /* 0x0000e000ff107b82 */ /* 0x000e620000000a00 */
[----:B0-----:R-:W-:-:S05]  /*0200*/  IMAD.WIDE R18, R11, 0x4, R18 ;  /* 0x000000040b127825 */ /* 0x001fca00078e0212 */
[----:B------:R0:W5:Y:S01]  /*0210*/  LDG.E R15, desc[UR6][R18.64] ;  /* 0x00000006120f7981 */ /* 0x000162000c1e1900 */
[----:B-1----:R-:W-:-:S05]  /*0220*/  IMAD.WIDE R16, R11, 0x4, R16 ;  /* 0x000000040b107825 */ /* 0x002fca00078e0210 */
[----:B------:R0:W5:Y:S01]  /*0230*/  LDG.E R21, desc[UR6][R16.64] ;  /* 0x0000000610157981 */ /* 0x000162000c1e1900 */
[----:B------:R-:W-:Y:S01]  /*0240*/  ISETP.GE.AND P0, PT, R3, R2, PT ;  /* 0x000000020300720c */ /* 0x000fe20003f06270 */
[----:B------:R-:W-:Y:S01]  /*0250*/  BSSY.RECONVERGENT B1, `(.L_x_40) ;  /* 0x0000019000017945 */ /* 0x000fe20003800200 */
[----:B------:R-:W-:-:S11]  /*0260*/  IMAD R23, R2, 0x2, R5 ;  /* 0x0000000202177824 */ /* 0x000fd600078e0205 */
[----:B0-----:R-:W-:Y:S05]  /*0270*/  @P0 BRA `(.L_x_41) ;  /* 0x0000000000580947 */ /* 0x001fea0003800000 */
[----:B------:R-:W0:Y:S01]  /*0280*/  LDC R16, c[0x0][0x374] ;  /* 0x0000dd00ff107b82 */ /* 0x000e220000000800 */
[----:B------:R-:W-:-:S13]  /*0290*/  ISETP.NE.AND P0, PT, RZ, UR8, PT ;  /* 0x00000008ff007c0c */ /* 0x000fda000bf05270 */
[----:B------:R-:W-:-:S05]  /*02a0*/  @P0 IADD3 R25, PT, PT, RZ, -UR4, RZ ;  /* 0x80000004ff190c10 */ /* 0x000fca000fffe0ff */
[----:B------:R-:W-:Y:S02]  /*02b0*/  @P0 IMAD R25, R2, R25, R11 ;  /* 0x0000001902190224 */ /* 0x000fe400078e020b */
[----:B0-----:R-:W-:-:S05]  /*02c0*/  VIADD R16, R16, 0xffffffff ;  /* 0xffffffff10107836 */ /* 0x001fca0000000000 */
[----:B------:R-:W-:Y:S02]  /*02d0*/  ISETP.LE.U32.AND P2, PT, R16, UR8, PT ;  /* 0x0000000810007c0c */ /* 0x000fe4000bf43070 */
[----:B------:R-:W0:Y:S11]  /*02e0*/  @P0 LDC.64 R16, c[0x0][0x388] ;  /* 0x0000e200ff100b82 */ /* 0x000e360000000a00 */
[----:B------:R-:W1:Y:S01]  /*02f0*/  @!P2 LDC.64 R18, c[0x0][0x388] ;  /* 0x0000e200ff12ab82 */ /* 0x000e620000000a00 */
[----:B------:R-:W-:-:S02]  /*0300*/  @!P2 IMAD R27, R22, UR4, R11 ;  /* 0x00000004161bac24 */ /* 0x000fc4000f8e020b */
[----:B0-----:R-:W-:-:S06]  /*0310*/  @P0 IMAD.WIDE R16, R25, 0x4, R16 ;  /* 0x0000000419100825 */ /* 0x001fcc00078e0210 */
[----:B------:R-:W2:Y:S01]  /*0320*/  @P0 LDG.E R16, desc[UR6][R16.64] ;  /* 0x0000000610100981 */ /* 0x000ea2000c1e1900 */
[----:B-1----:R-:W-:-:S06]  /*0330*/  @!P2 IMAD.WIDE.U32 R18, R27, 0x4, R18 ;  /* 0x000000041b12a825 */ /* 0x002fcc00078e0012 */
[----:B------:R-:W3:Y:S01]  /*0340*/  @!P2 LDG.E R18, desc[UR6][R18.64] ;  /* 0x000000061212a981 */ /* 0x000ee2000c1e1900 */
[----:B------:R-:W-:Y:S01]  /*0350*/  @!P2 IMAD.IADD R25, R9, 0x1, R22 ;  /* 0x000000010919a824 */ /* 0x000fe200078e0216 */
[C---:B------:R-:W-:Y:S01]  /*0360*/  @!P2 LEA R22, R2.reuse, R5, 0x1 ;  /* 0x000000050216a211 */ /* 0x040fe200078e08ff */
[----:B------:R-:W-:-:S04]  /*0370*/  @P0 IMAD R24, R2, 0x2, R5 ;  /* 0x0000000202180824 */ /* 0x000fc800078e0205 */
[--C-:B------:R-:W-:Y:S02]  /*0380*/  @P0 IMAD R24, R24, R3, R0.reuse ;  /* 0x0000000318180224 */ /* 0x100fe400078e0200 */
[----:B------:R-:W-:Y:S02]  /*0390*/  @!P2 IMAD R22, R22, R25, R0 ;  /* 0x000000191616a224 */ /* 0x000fe400078e0200 */
[--C-:B------:R-:W-:Y:S02]  /*03a0*/  @P0 IMAD R25, R24, 0x4, R13.reuse ;  /* 0x0000000418190824 */ /* 0x100fe400078e020d */
[----:B------:R-:W-:-:S03]  /*03b0*/  @!P2 IMAD R27, R22, 0x4, R13 ;  /* 0x00000004161ba824 */ /* 0x000fc600078e020d */
[----:B--2---:R0:W-:Y:S04]  /*03c0*/  @P0 STS [R25], R16 ;  /* 0x0000001019000388 */ /* 0x0041e80000000800 */
[----:B---3--:R0:W-:Y:S02]  /*03d0*/  @!P2 STS [R27], R18 ;  /* 0x000000121b00a388 */ /* 0x0081e40000000800 */
.L_x_41:
[----:B------:R-:W-:Y:S05]  /*03e0*/  BSYNC.RECONVERGENT B1 ;  /* 0x0000000000017941 */ /* 0x000fea0003800200 */
.L_x_40:
[----:B------:R-:W-:Y:S01]  /*03f0*/  ISETP.GE.AND P0, PT, R0, R2, PT ;  /* 0x000000020000720c */ /* 0x000fe20003f06270 */
[----:B------:R-:W-:Y:S01]  /*0400*/  IMAD R22, R9, R23, R0 ;  /* 0x0000001709167224 */ /* 0x000fe200078e0200 */
[----:B------:R-:W-:Y:S01]  /*0410*/  BSSY.RECONVERGENT B1, `(.L_x_42) ;  /* 0x000001a000017945 */ /* 0x000fe20003800200 */
[----:B------:R-:W-:-:S03]  /*0420*/  IMAD R23, R23, R3, R12 ;  /* 0x0000000317177224 */ /* 0x000fc600078e020c */
[----:B------:R-:W-:Y:S01]  /*0430*/  LEA R22, R22, R13, 0x2 ;  /* 0x0000000d16167211 */ /* 0x000fe200078e10ff */
[----:B------:R-:W-:-:S06]  /*0440*/  IMAD R24, R23, 0x4, R6 ;  /* 0x0000000417187824 */ /* 0x000fcc00078e0206 */
[----:B------:R-:W-:Y:S05]  /*0450*/  @P0 BRA `(.L_x_43) ;  /* 0x0000000000540947 */ /* 0x000fea0003800000 */
[----:B0-----:R-:W0:Y:S01]  /*0460*/  LDC R16, c[0x0][0x370] ;  /* 0x0000dc00ff107b82 */ /* 0x001e220000000800 */
[----:B------:R-:W-:-:S13]  /*0470*/  ISETP.NE.AND P0, PT, RZ, UR5, PT ;  /* 0x00000005ff007c0c */ /* 0x000fda000bf05270 */
[----:B------:R-:W1:Y:S01]  /*0480*/  @P0 LDC.64 R18, c[0x0][0x380] ;  /* 0x0000e000ff120b82 */ /* 0x000e620000000a00 */
[----:B------:R-:W-:Y:S01]  /*0490*/  @P0 IADD3 R23, PT, PT, R11, -R2, RZ ;  /* 0x800000020b170210 */ /* 0x000fe20007ffe0ff */
        /* <DEDUP_REMOVED lines=8> */
[C-C-:B------:R-:W-:Y:S01]  /*0520*/  @P0 IMAD R23, R2.reuse, 0x2, R5.reuse ;  /* 0x0000000202170824 */ /* 0x140fe200078e0205 */
[----:B------:R-:W-:Y:S01]  /*0530*/  @!P2 LEA R25, R2, R5, 0x1 ;  /* 0x000000050219a211 */ /* 0x000fe200078e08ff */
[----:B------:R-:W-:Y:S02]  /*0540*/  @!P2 IMAD.IADD R2, R12, 0x1, R5 ;  /* 0x000000010c02a824 */ /* 0x000fe400078e0205 */
[-C--:B------:R-:W-:Y:S02]  /*0550*/  @P0 IMAD R23, R23, R3.reuse, R0 ;  /* 0x0000000317170224 */ /* 0x080fe400078e0200 */
[----:B------:R-:W-:Y:S02]  /*0560*/  @!P2 IMAD R25, R25, R3, R2 ;  /* 0x000000031919a224 */ /* 0x000fe400078e0202 */
[----:B------:R-:W-:-:S03]  /*0570*/  @P0 IMAD R23, R23, 0x4, R6 ;  /* 0x0000000417170824 */ /* 0x000fc600078e0206 */
[----:B------:R-:W-:Y:S02]  /*0580*/  @!P2 LEA R25, R25, R6, 0x2 ;  /* 0x000000061919a211 */ /* 0x000fe400078e10ff */
[----:B--2---:R1:W-:Y:S04]  /*0590*/  @P0 STS [R23], R18 ;  /* 0x0000001217000388 */ /* 0x0043e80000000800 */
[----:B---3--:R1:W-:Y:S02]  /*05a0*/  @!P2 STS [R25], R16 ;  /* 0x000000101900a388 */ /* 0x0083e40000000800 */
.L_x_43:
[----:B------:R-:W-:Y:S05]  /*05b0*/  BSYNC.RECONVERGENT B1 ;  /* 0x0000000000017941 */ /* 0x000fea0003800200 */
.L_x_42:
[----:B-----5:R2:W-:Y:S04]  /*05c0*/  STS [R22], R15 ;  /* 0x0000000f16007388 */ /* 0x0205e80000000800 */
[----:B------:R2:W-:Y:S02]  /*05d0*/  STS [R24], R21 ;  /* 0x0000001518007388 */ /* 0x0005e40000000800 */
.L_x_39:
[----:B------:R-:W-:Y:S05]  /*05e0*/  BSYNC.RECONVERGENT B0 ;  /* 0x0000000000007941 */ /* 0x000fea0003800200 */
.L_x_38:
[----:B------:R-:W-:Y:S01]  /*05f0*/  BAR.SYNC.DEFER_BLOCKING 0x0 ;  /* 0x0000000000007b1d */ /* 0x000fe20000010000 */
[----:B------:R-:W-:Y:S01]  /*0600*/  ISETP.GT.AND P0, PT, R4, UR9, PT ;  /* 0x0000000904007c0c */ /* 0x000fe2000bf04270 */
[----:B------:R-:W-:-:S03]  /*0610*/  IMAD.IADD R19, R13, 0x1, R20 ;  /* 0x000000010d137824 */ /* 0x000fc600078e0214 */
[----:B------:R-:W-:Y:S01]  /*0620*/  ISETP.LT.OR P0, PT, R4, 0x1, P0 ;  /* 0x000000010400780c */ /* 0x000fe20000701670 */
[----:B--2---:R-:W-:Y:S01]  /*0630*/  IMAD.IADD R21, R14, 0x1, R19 ;  /* 0x000000010e157824 */ /* 0x004fe200078e0213 */
[----:B------:R-:W-:Y:S01]  /*0640*/  BSSY.RECONVERGENT B0, `(.L_x_44) ;  /* 0x0000027000007945 */ /* 0x000fe20003800200 */
[C---:B01----:R-:W-:Y:S02]  /*0650*/  LEA R16, R10.reuse, R19, 0x2 ;  /* 0x000000130a107211 */ /* 0x043fe400078e10ff */
[----:B------:R-:W-:Y:S01]  /*0660*/  ISETP.EQ.OR P0, PT, R7, RZ, P0 ;  /* 0x000000ff0700720c */ /* 0x000fe20000702670 */
[----:B------:R-:W-:-:S03]  /*0670*/  IMAD R17, R10, 0x4, R21 ;  /* 0x000000040a117824 */ /* 0x000fc600078e0215 */
[----:B------:R-:W-:-:S13]  /*0680*/  ISETP.GT.OR P0, PT, R7, UR9, P0 ;  /* 0x0000000907007c0c */ /* 0x000fda0008704670 */
[----:B------:R-:W-:Y:S05]  /*0690*/  @P0 BRA `(.L_x_45) ;  /* 0x0000000000840947 */ /* 0x000fea0003800000 */
[----:B------:R-:W-:-:S05]  /*06a0*/  I2FP.F32.S32 R2, UR9 ;  /* 0x0000000900027c45 */ /* 0x000fca0008201400 */
[----:B------:R-:W-:-:S05]  /*06b0*/  VIADD R14, R2, 0x1800000 ;  /* 0x01800000020e7836 */ /* 0x000fca0000000000 */
[----:B------:R-:W-:-:S04]  /*06c0*/  LOP3.LUT R14, R14, 0x7f800000, RZ, 0xc0, !PT ;  /* 0x7f8000000e0e7812 */ /* 0x000fc800078ec0ff */
[----:B------:R-:W-:-:S13]  /*06d0*/  ISETP.GT.U32.AND P0, PT, R14, 0x1ffffff, PT ;  /* 0x01ffffff0e00780c */ /* 0x000fda0003f04070 */
[----:B------:R-:W-:Y:S05]  /*06e0*/  @P0 BRA `(.L_x_46) ;  /* 0x00000000000c0947 */ /* 0x000fea0003800000 */
[----:B------:R-:W-:-:S07]  /*06f0*/  MOV R14, 0x710 ;  /* 0x00000710000e7802 */ /* 0x000fce0000000f00 */
[----:B------:R-:W-:Y:S05]  /*0700*/  CALL.REL.NOINC `($__internal_2_$__cuda_sm20_rcp_rn_f32_slowpath) ;  /* 0x0000000800907944 */ /* 0x000fea0003c00000 */
[----:B------:R-:W-:Y:S05]  /*0710*/  BRA `(.L_x_47) ;  /* 0x0000000000107947 */ /* 0x000fea0003800000 */
.L_x_46:
[----:B------:R-:W0:Y:S02]  /*0720*/  MUFU.RCP R15, R2 ;  /* 0x00000002000f7308 */ /* 0x000e240000001000 */
[----:B0-----:R-:W-:-:S04]  /*0730*/  FFMA R14, R2, R15, -1 ;  /* 0xbf800000020e7423 */ /* 0x001fc8000000000f */
[----:B------:R-:W-:-:S04]  /*0740*/  FADD.FTZ R14, -R14, -RZ ;  /* 0x800000ff0e0e7221 */ /* 0x000fc80000010100 */
[----:B------:R-:W-:-:S07]  /*0750*/  FFMA R2, R15, R14, R15 ;  /* 0x0000000e0f027223 */ /* 0x000fce000000000f */
.L_x_47:
[----:B------:R-:W0:Y:S01]  /*0760*/  LDC R14, c[0x3][0x10] ;  /* 0x00c00400ff0e7b82 */ /* 0x000e220000000800 */
[----:B------:R-:W-:Y:S01]  /*0770*/  FMUL R2, R2, -0.5 ;  /* 0xbf00000002027820 */ /* 0x000fe20000400000 */
[----:B0-----:R-:W-:-:S05]  /*0780*/  LEA R14, R14, R5, 0x1 ;  /* 0x000000050e0e7211 */ /* 0x001fca00078e08ff */
[C---:B------:R-:W-:Y:S02]  /*0790*/  IMAD R15, R14.reuse, R3, R12 ;  /* 0x000000030e0f7224 */ /* 0x040fe400078e020c */
[----:B------:R-:W-:Y:S02]  /*07a0*/  IMAD R3, R9, R14, R14 ;  /* 0x0000000e09037224 */ /* 0x000fe400078e020e */
[----:B------:R-:W-:Y:S02]  /*07b0*/  IMAD R15, R15, 0x4, R6 ;  /* 0x000000040f0f7824 */ /* 0x000fe400078e0206 */
[----:B------:R-:W-:Y:S01]  /*07c0*/  VIADD R9, R9, 0xffffffff ;  /* 0xffffffff09097836 */ /* 0x000fe20000000000 */
[----:B------:R-:W-:Y:S02]  /*07d0*/  IADD3 R6, PT, PT, R3, R0, RZ ;  /* 0x0000000003067210 */ /* 0x000fe40007ffe0ff */
[----:B------:R-:W-:Y:S01]  /*07e0*/  LDS R3, [R15+-0x4] ;  /* 0xfffffc000f037984 */ /* 0x000fe20000000800 */
[----:B------:R-:W-:-:S02]  /*07f0*/  IMAD R12, R14, R9, R0 ;  /* 0x000000090e0c7224 */ /* 0x000fc400078e0200 */
[--C-:B------:R-:W-:Y:S01]  /*0800*/  IMAD R6, R6, 0x4, R13.reuse ;  /* 0x0000000406067824 */ /* 0x100fe200078e020d */
[----:B------:R-:W0:Y:S01]  /*0810*/  LDS R0, [R15+0x4] ;  /* 0x000004000f007984 */ /* 0x000e220000000800 */
[----:B------:R-:W-:-:S03]  /*0820*/  IMAD R12, R12, 0x4, R13 ;  /* 0x000000040c0c7824 */ /* 0x000fc600078e020d */
[----:B------:R-:W1:Y:S04]  /*0830*/  LDS R9, [R6] ;  /* 0x0000000006097984 */ /* 0x000e680000000800 */
[----:B------:R-:W2:Y:S01]  /*0840*/  LDS R13, [R12] ;  /* 0x000000000c0d7984 */ /* 0x000ea20000000800 */
[----:B0-----:R-:W-:-:S04]  /*0850*/  FADD R0, R0, -R3 ;  /* 0x8000000300007221 */ /* 0x001fc80000000000 */
[----:B-1----:R-:W-:-:S04]  /*0860*/  FADD R0, R0, R9 ;  /* 0x0000000900007221 */ /* 0x002fc80000000000 */
[----:B--2---:R-:W-:-:S04]  /*0870*/  FADD R13, R0, -R13 ;  /* 0x8000000d000d7221 */ /* 0x004fc80000000000 */
[----:B------:R-:W-:-:S05]  /*0880*/  FMUL R13, R2, R13 ;  /* 0x0000000d020d7220 */ /* 0x000fca0000400000 */
[----:B------:R0:W-:Y:S04]  /*0890*/  STS [R16], R13 ;  /* 0x0000000d10007388 */ /* 0x0001e80000000800 */
[----:B------:R0:W-:Y:S02]  /*08a0*/  STS [R17], RZ ;  /* 0x000000ff11007388 */ /* 0x0001e40000000800 */
.L_x_45:
[----:B------:R-:W-:Y:S05]  /*08b0*/  BSYNC.RECONVERGENT B0 ;  /* 0x0000000000007941 */ /* 0x000fea0003800200 */
.L_x_44:
[----:B------:R-:W1:Y:S01]  /*08c0*/  LDC R0, c[0x0][0x370] ;  /* 0x0000dc00ff007b82 */ /* 0x000e620000000800 */
[----:B------:R-:W-:Y:S07]  /*08d0*/  BSSY B0, `(.L_x_48) ;  /* 0x000007d000007945 */ /* 0x000fee0003800000 */
[----:B------:R-:W2:Y:S01]  /*08e0*/  LDC R2, c[0x0][0x374] ;  /* 0x0000dd00ff027b82 */ /* 0x000ea20000000800 */
[----:B-1----:R-:W-:-:S04]  /*08f0*/  IADD3 R0, PT, PT, R0, -0x1, RZ ;  /* 0xffffffff00007810 */ /* 0x002fc80007ffe0ff */
[----:B------:R-:W-:Y:S01]  /*0900*/  ISETP.NE.AND P0, PT, R0, UR5, PT ;  /* 0x0000000500007c0c */ /* 0x000fe2000bf05270 */
[----:B--2---:R-:W-:-:S03]  /*0910*/  VIADD R2, R2, 0xffffffff ;  /* 0xffffffff02027836 */ /* 0x004fc60000000000 */
[----:B------:R-:W-:Y:S02]  /*0920*/  ISETP.EQ.OR P0, PT, RZ, UR5, !P0 ;  /* 0x00000005ff007c0c */ /* 0x000fe4000c702670 */
[----:B------:R-:W-:Y:S02]  /*0930*/  ISETP.NE.AND P2, PT, R2, UR8, PT ;  /* 0x0000000802007c0c */ /* 0x000fe4000bf45270 */
[----:B------:R-:W-:Y:S02]  /*0940*/  ISETP.EQ.OR P0, PT, RZ, UR8, P0 ;  /* 0x00000008ff007c0c */ /* 0x000fe40008702670 */
[----:B------:R-:W-:-:S13]  /*0950*/  ISETP.GE.OR P2, PT, R8, UR4, P2 ;  /* 0x0000000408007c0c */ /* 0x000fda0009746670 */
[----:B------:R-:W-:Y:S05]  /*0960*/  @P2 BRA !P0, `(.L_x_49) ;  /* 0x0000000400cc2947 */ /* 0x000fea0004000000 */
[----:B------:R-:W1:Y:S01]  /*0970*/  LDC R9, c[0x3][RZ] ;  /* 0x00c00000ff097b82 */ /* 0x000e620000000800 */
[----:B------:R-:W-:Y:S05]  /*0980*/  WARPSYNC.ALL ;  /* 0x0000000000007948 */ /* 0x000fea0003800000 */
[C---:B------:R-:W-:Y:S01]  /*0990*/  IMAD.IADD R2, R10.reuse, 0x1, -R5 ;  /* 0x000000010a027824 */ /* 0x040fe200078e0a05 */
[----:B------:R-:W-:Y:S01]  /*09a0*/  IADD3 R10, PT, PT, R10, R5, RZ ;  /* 0x000000050a0a7210 */ /* 0x000fe20007ffe0ff */
[----:B------:R-:W-:Y:S02]  /*09b0*/  BSSY.RECONVERGENT B1, `(.L_x_50) ;  /* 0x000001a000017945 */ /* 0x000fe40003800200 */
[----:B------:R-:W-:-:S02]  /*09c0*/  IMAD R0, R2, 0x4, R19 ;  /* 0x0000000402007824 */ /* 0x000fc400078e0213 */
[----:B------:R-:W-:Y:S01]  /*09d0*/  IMAD R19, R10, 0x4, R19 ;  /* 0x000000040a137824 */ /* 0x000fe200078e0213 */
[----:B------:R-:W-:Y:S01]  /*09e0*/  BAR.SYNC.DEFER_BLOCKING 0x0 ;  /* 0x0000000000007b1d */ /* 0x000fe20000010000 */
[----:B-1----:R-:W-:-:S04]  /*09f0*/  ISETP.GT.AND P0, PT, R7, R9, PT ;  /* 0x000000090700720c */ /* 0x002fc80003f04270 */
[----:B------:R-:W-:-:S04]  /*0a00*/  ISETP.NE.AND P0, PT, R7, RZ, !P0 ;  /* 0x000000ff0700720c */ /* 0x000fc80004705270 */
[----:B------:R-:W-:-:S13]  /*0a10*/  ISETP.EQ.AND P3, PT, R4, RZ, P0 ;  /* 0x000000ff0400720c */ /* 0x000fda0000762270 */
[----:B------:R-:W1:Y:S04]  /*0a20*/  @P3 LDS R3, [R16+0x4] ;  /* 0x0000040010033984 */ /* 0x000e680000000800 */
[----:B-1----:R1:W-:Y:S01]  /*0a30*/  @P3 STS [R16], R3 ;  /* 0x0000000310003388 */ /* 0x0023e20000000800 */
[----:B------:R-:W-:Y:S05]  /*0a40*/  @P3 BRA `(.L_x_51) ;  /* 0x0000000000403947 */ /* 0x000fea0003800000 */
[----:B-1----:R-:W-:-:S04]  /*0a50*/  IADD3 R3, PT, PT, R9, 0x1, RZ ;  /* 0x0000000109037810 */ /* 0x002fc80007ffe0ff */
[----:B------:R-:W-:-:S13]  /*0a60*/  ISETP.NE.OR P2, PT, R4, R3, !P0 ;  /* 0x000000030400720c */ /* 0x000fda0004745670 */
[----:B------:R-:W1:Y:S04]  /*0a70*/  @!P2 LDS R5, [R16+-0x4] ;  /* 0xfffffc001005a984 */ /* 0x000e680000000800 */
[----:B-1----:R2:W-:Y:S01]  /*0a80*/  @!P2 STS [R16], R5 ;  /* 0x000000051000a388 */ /* 0x0025e20000000800 */
[----:B------:R-:W-:Y:S05]  /*0a90*/  @!P2 BRA `(.L_x_51) ;  /* 0x00000000002ca947 */ /* 0x000fea0003800000 */
[----:B------:R-:W-:-:S04]  /*0aa0*/  ISETP.GE.AND P2, PT, R4, 0x1, PT ;  /* 0x000000010400780c */ /* 0x000fc80003f46270 */
[----:B------:R-:W-:-:S04]  /*0ab0*/  ISETP.NE.OR P2, PT, R7, RZ, !P2 ;  /* 0x000000ff0700720c */ /* 0x000fc80005745670 */
[----:B------:R-:W-:-:S13]  /*0ac0*/  ISETP.GT.OR P2, PT, R4, R9, P2 ;  /* 0x000000090400720c */ /* 0x000fda0001744670 */
[----:B--2---:R-:W1:Y:S04]  /*0ad0*/  @!P2 LDS R5, [R19] ;  /* 0x000000001305a984 */ /* 0x004e680000000800 */
[----:B-1----:R3:W-:Y:S01]  /*0ae0*/  @!P2 STS [R16], R5 ;  /* 0x000000051000a388 */ /* 0x0027e20000000800 */
[----:B------:R-:W-:Y:S05]  /*0af0*/  @!P2 BRA `(.L_x_51) ;  /* 0x000000000014a947 */ /* 0x000fea0003800000 */
[----:B------:R-:W-:-:S04]  /*0b00*/  ISETP.NE.AND P2, PT, R7, R3, PT ;  /* 0x000000030700720c */ /* 0x000fc80003f45270 */
[----:B------:R-:W-:-:S04]  /*0b10*/  ISETP.GT.OR P2, PT, R4, R9, P2 ;  /* 0x000000090400720c */ /* 0x000fc80001744670 */
[----:B------:R-:W-:-:S13]  /*0b20*/  ISETP.LT.OR P2, PT, R4, 0x1, P2 ;  /* 0x000000010400780c */ /* 0x000fda0001741670 */
[----:B------:R-:W1:Y:S04]  /*0b30*/  @!P2 LDS R3, [R0] ;  /* 0x000000000003a984 */ /* 0x000e680000000800 */
[----:B-1----:R4:W-:Y:S02]  /*0b40*/  @!P2 STS [R16], R3 ;  /* 0x000000031000a388 */ /* 0x0029e40000000800 */
.L_x_51:
[----:B------:R-:W-:Y:S05]  /*0b50*/  BSYNC.RECONVERGENT B1 ;  /* 0x0000000000017941 */ /* 0x000fea0003800200 */
.L_x_50:
[----:B------:R-:W5:Y:S01]  /*0b60*/  @P3 LDS R6, [R17+0x4] ;  /* 0x0000040011063984 */ /* 0x000f620000000800 */
[----:B------:R-:W-:Y:S01]  /*0b70*/  BSSY.RECONVERGENT B1, `(.L_x_52) ;  /* 0x0000015000017945 */ /* 0x000fe20003800200 */
[--C-:B------:R-:W-:Y:S02]  /*0b80*/  IMAD R2, R2, 0x4, R21.reuse ;  /* 0x0000000402027824 */ /* 0x100fe400078e0215 */
[----:B------:R-:W-:Y:S01]  /*0b90*/  IMAD R21, R10, 0x4, R21 ;  /* 0x000000040a157824 */ /* 0x000fe200078e0215 */
[----:B-----5:R0:W-:Y:S01]  /*0ba0*/  @P3 STS [R17], R6 ;  /* 0x0000000611003388 */ /* 0x0201e20000000800 */
[----:B------:R-:W-:Y:S05]  /*0bb0*/  @P3 BRA `(.L_x_53) ;  /* 0x0000000000403947 */ /* 0x000fea0003800000 */
[----:B-1--4-:R-:W-:-:S04]  /*0bc0*/  IADD3 R3, PT, PT, R9, 0x1, RZ ;  /* 0x0000000109037810 */ /* 0x012fc80007ffe0ff */
[----:B------:R-:W-:-:S13]  /*0bd0*/  ISETP.NE.OR P0, PT, R4, R3, !P0 ;  /* 0x000000030400720c */ /* 0x000fda0004705670 */
[----:B0-----:R-:W0:Y:S04]  /*0be0*/  @!P0 LDS R6, [R17+-0x4] ;  /* 0xfffffc0011068984 */ /* 0x001e280000000800 */
[----:B0-----:R0:W-:Y:S01]  /*0bf0*/  @!P0 STS [R17], R6 ;  /* 0x0000000611008388 */ /* 0x0011e20000000800 */
[----:B------:R-:W-:Y:S05]  /*0c00*/  @!P0 BRA `(.L_x_53) ;  /* 0x00000000002c8947 */ /* 0x000fea0003800000 */
[----:B------:R-:W-:-:S04]  /*0c10*/  ISETP.GE.AND P0, PT, R4, 0x1, PT ;  /* 0x000000010400780c */ /* 0x000fc80003f06270 */
[----:B------:R-:W-:-:S04]  /*0c20*/  ISETP.NE.OR P0, PT, R7, RZ, !P0 ;  /* 0x000000ff0700720c */ /* 0x000fc80004705670 */
[----:B------:R-:W-:-:S13]  /*0c30*/  ISETP.GT.OR P0, PT, R4, R9, P0 ;  /* 0x000000090400720c */ /* 0x000fda0000704670 */
[----:B0-----:R-:W0:Y:S04]  /*0c40*/  @!P0 LDS R6, [R21] ;  /* 0x0000000015068984 */ /* 0x001e280000000800 */
[----:B0-----:R0:W-:Y:S01]  /*0c50*/  @!P0 STS [R17], R6 ;  /* 0x0000000611008388 */ /* 0x0011e20000000800 */
[----:B------:R-:W-:Y:S05]  /*0c60*/  @!P0 BRA `(.L_x_53) ;  /* 0x0000000000148947 */ /* 0x000fea0003800000 */
[----:B------:R-:W-:-:S04]  /*0c70*/  ISETP.NE.AND P0, PT, R7, R3, PT ;  /* 0x000000030700720c */ /* 0x000fc80003f05270 */
[----:B------:R-:W-:-:S04]  /*0c80*/  ISETP.GT.OR P0, PT, R4, R9, P0 ;  /* 0x000000090400720c */ /* 0x000fc80000704670 */
[----:B------:R-:W-:-:S13]  /*0c90*/  ISETP.LT.OR P0, PT, R4, 0x1, P0 ;  /* 0x000000010400780c */ /* 0x000fda0000701670 */
[----:B0-----:R-:W0:Y:S04]  /*0ca0*/  @!P0 LDS R6, [R2] ;  /* 0x0000000002068984 */ /* 0x001e280000000800 */
[----:B0-----:R0:W-:Y:S02]  /*0cb0*/  @!P0 STS [R17], R6 ;  /* 0x0000000611008388 */ /* 0x0011e40000000800 */
.L_x_53:
[----:B------:R-:W-:Y:S05]  /*0cc0*/  BSYNC.RECONVERGENT B1 ;  /* 0x0000000000017941 */ /* 0x000fea0003800200 */
.L_x_52:
[----:B------:R-:W-:Y:S01]  /*0cd0*/  BAR.SYNC.DEFER_BLOCKING 0x0 ;  /* 0x0000000000007b1d */ /* 0x000fe20000010000 */
[----:B------:R-:W-:-:S13]  /*0ce0*/  LOP3.LUT P0, RZ, R4, R7, RZ, 0xfc, !PT ;  /* 0x0000000704ff7212 */ /* 0x000fda000780fcff */
[----:B------:R-:W-:Y:S05]  /*0cf0*/  @P0 BRA `(.L_x_54) ;  /* 0x00000000002c0947 */ /* 0x000fea0003800000 */
[----:B------:R-:W-:Y:S04]  /*0d00*/  LDS R19, [R19] ;  /* 0x0000000013137984 */ /* 0x000fe80000000800 */
[----:B------:R-:W5:Y:S02]  /*0d10*/  LDS R0, [R16+0x4] ;  /* 0x0000040010007984 */ /* 0x000f640000000800 */
[----:B-----5:R-:W-:-:S04]  /*0d20*/  FADD R0, R0, R19 ;  /* 0x0000001300007221 */ /* 0x020fc80000000000 */
[----:B-1--4-:R-:W-:-:S05]  /*0d30*/  FMUL R3, R0, 0.5 ;  /* 0x3f00000000037820 */ /* 0x012fca0000400000 */
[----:B------:R-:W-:Y:S04]  /*0d40*/  STS [R16], R3 ;  /* 0x0000000310007388 */ /* 0x000fe80000000800 */
[----:B------:R-:W-:Y:S04]  /*0d50*/  LDS R21, [R21] ;  /* 0x0000000015157984 */ /* 0x000fe80000000800 */
[----:B------:R-:W1:Y:S02]  /*0d60*/  LDS R0, [R17+0x4] ;  /* 0x0000040011007984 */ /* 0x000e640000000800 */
[----:B-1----:R-:W-:-:S04]  /*0d70*/  FADD R0, R0, R21 ;  /* 0x0000001500007221 */ /* 0x002fc80000000000 */
[----:B------:R-:W-:-:S05]  /*0d80*/  FMUL R0, R0, 0.5 ;  /* 0x3f00000000007820 */ /* 0x000fca0000400000 */
[----:B------:R4:W-:Y:S01]  /*0d90*/  STS [R17], R0 ;  /* 0x0000000011007388 */ /* 0x0009e20000000800 */
[----:B------:R-:W-:Y:S05]  /*0da0*/  BRA `(.L_x_49) ;  /* 0x0000000000bc7947 */ /* 0x000fea0003800000 */
.L_x_54:
[----:B-1--4-:R-:W-:Y:S01]  /*0db0*/  VIADD R3, R9, 0x1 ;  /* 0x0000000109037836 */ /* 0x012fe20000000000 */
[----:B------:R-:W-:Y:S04]  /*0dc0*/  BSSY.RECONVERGENT B1, `(.L_x_55) ;  /* 0x0000018000017945 */ /* 0x000fe80003800200 */
[----:B------:R-:W-:-:S04]  /*0dd0*/  ISETP.NE.AND P0, PT, R7, R3, PT ;  /* 0x000000030700720c */ /* 0x000fc80003f05270 */
[----:B------:R-:W-:-:S13]  /*0de0*/  ISETP.EQ.AND P0, PT, R4, RZ, !P0 ;  /* 0x000000ff0400720c */ /* 0x000fda0004702270 */
[----:B--23--:R-:W-:Y:S04]  /*0df0*/  @P0 LDS R5, [R16+0x4] ;  /* 0x0000040010050984 */ /* 0x00cfe80000000800 */
        /* <DEDUP_REMOVED lines=8> */
[----:B0-----:R-:W0:Y:S02]  /*0e80*/  @!P2 LDS R5, [R16+-0x4] ;  /* 0xfffffc001005a984 */ /* 0x001e240000000800 */
[----:B0-----:R-:W-:-:S04]  /*0e90*/  @!P2 FADD R5, R5, R6 ;  /* 0x000000060505a221 */ /* 0x001fc80000000000 */
[----:B------:R-:W-:-:S05]  /*0ea0*/  @!P2 FMUL R5, R5, 0.5 ;  /* 0x3f0000000505a820 */ /* 0x000fca0000400000 */
[----:B------:R1:W-:Y:S01]  /*0eb0*/  @!P2 STS [R16], R5 ;  /* 0x000000051000a388 */ /* 0x0003e20000000800 */
[----:B------:R-:W-:Y:S05]  /*0ec0*/  @!P2 BRA `(.L_x_56) ;  /* 0x00000000001ca947 */ /* 0x000fea0003800000 */
[----:B------:R-:W-:-:S04]  /*0ed0*/  ISETP.NE.AND P2, PT, R7, R3, PT ;  /* 0x000000030700720c */ /* 0x000fc80003f45270 */
[----:B------:R-:W-:-:S13]  /*0ee0*/  ISETP.NE.OR P2, PT, R4, R3, P2 ;  /* 0x000000030400720c */ /* 0x000fda0001745670 */
[----:B------:R-:W-:Y:S04]  /*0ef0*/  @!P2 LDS R0, [R0] ;  /* 0x000000000000a984 */ /* 0x000fe80000000800 */
[----:B-1----:R-:W0:Y:S02]  /*0f00*/  @!P2 LDS R5, [R16+-0x4] ;  /* 0xfffffc001005a984 */ /* 0x002e240000000800 */
[----:B0-----:R-:W-:-:S04]  /*0f10*/  @!P2 FADD R5, R5, R0 ;  /* 0x000000000505a221 */ /* 0x001fc80000000000 */
[----:B------:R-:W-:-:S05]  /*0f20*/  @!P2 FMUL R5, R5, 0.5 ;  /* 0x3f0000000505a820 */ /* 0x000fca0000400000 */
[----:B------:R2:W-:Y:S02]  /*0f30*/  @!P2 STS [R16], R5 ;  /* 0x000000051000a388 */ /* 0x0005e40000000800 */
.L_x_56:
[----:B------:R-:W-:Y:S05]  /*0f40*/  BSYNC.RECONVERGENT B1 ;  /* 0x0000000000017941 */ /* 0x000fea0003800200 */
.L_x_55:
[----:B------:R-:W-:Y:S04]  /*0f50*/  @P0 LDS R0, [R17+0x4] ;  /* 0x0000040011000984 */ /* 0x000fe80000000800 */
[----:B012---:R-:W0:Y:S02]  /*0f60*/  @P0 LDS R5, [R2] ;  /* 0x0000000002050984 */ /* 0x007e240000000800 */
[----:B0-----:R-:W-:-:S04]  /*0f70*/  @P0 FADD R0, R0, R5 ;  /* 0x0000000500000221 */ /* 0x001fc80000000000 */
[----:B------:R-:W-:-:S05]  /*0f80*/  @P0 FMUL R0, R0, 0.5 ;  /* 0x3f00000000000820 */ /* 0x000fca0000400000 */
[----:B------:R1:W-:Y:S01]  /*0f90*/  @P0 STS [R17], R0 ;  /* 0x0000000011000388 */ /* 0x0003e20000000800 */
[----:B------:R-:W-:Y:S05]  /*0fa0*/  @P0 BRA `(.L_x_49) ;  /* 0x00000000003c0947 */ /* 0x000fea0003800000 */
[----:B------:R-:W-:-:S04]  /*0fb0*/  ISETP.NE.AND P0, PT, R7, RZ, PT ;  /* 0x000000ff0700720c */ /* 0x000fc80003f05270 */
[----:B------:R-:W-:-:S13]  /*0fc0*/  ISETP.NE.OR P0, PT, R4, R3, P0 ;  /* 0x000000030400720c */ /* 0x000fda0000705670 */
[----:B------:R-:W-:Y:S04]  /*0fd0*/  @!P0 LDS R21, [R21] ;  /* 0x0000000015158984 */ /* 0x000fe80000000800 */
[----:B-1----:R-:W0:Y:S02]  /*0fe0*/  @!P0 LDS R0, [R17+-0x4] ;  /* 0xfffffc0011008984 */ /* 0x002e240000000800 */
[----:B0-----:R-:W-:-:S04]  /*0ff0*/  @!P0 FADD R0, R0, R21 ;  /* 0x0000001500008221 */ /* 0x001fc80000000000 */
[----:B------:R-:W-:-:S05]  /*1000*/  @!P0 FMUL R0, R0, 0.5 ;  /* 0x3f00000000008820 */ /* 0x000fca0000400000 */
[----:B------:R2:W-:Y:S01]  /*1010*/  @!P0 STS [R17], R0 ;  /* 0x0000000011008388 */ /* 0x0005e20000000800 */
[----:B------:R-:W-:Y:S05]  /*1020*/  @!P0 BRA `(.L_x_49) ;  /* 0x00000000001c8947 */ /* 0x000fea0003800000 */
[----:B------:R-:W-:-:S04]  /*1030*/  ISETP.NE.AND P0, PT, R7, R3, PT ;  /* 0x000000030700720c */ /* 0x000fc80003f05270 */
[----:B------:R-:W-:-:S13]  /*1040*/  ISETP.NE.OR P0, PT, R4, R3, P0 ;  /* 0x000000030400720c */ /* 0x000fda0000705670 */
[----:B------:R-:W-:Y:S04]  /*1050*/  @!P0 LDS R3, [R2] ;  /* 0x0000000002038984 */ /* 0x000fe80000000800 */
[----:B--2---:R-:W0:Y:S02]  /*1060*/  @!P0 LDS R0, [R17+-0x4] ;  /* 0xfffffc0011008984 */ /* 0x004e240000000800 */
[----:B0-----:R-:W-:-:S04]  /*1070*/  @!P0 FADD R0, R0, R3 ;  /* 0x0000000300008221 */ /* 0x001fc80000000000 */
[----:B------:R-:W-:-:S05]  /*1080*/  @!P0 FMUL R0, R0, 0.5 ;  /* 0x3f00000000008820 */ /* 0x000fca0000400000 */
[----:B------:R3:W-:Y:S02]  /*1090*/  @!P0 STS [R17], R0 ;  /* 0x0000000011008388 */ /* 0x0007e40000000800 */
.L_x_49:
[----:B------:R-:W-:Y:S05]  /*10a0*/  BSYNC B0 ;  /* 0x0000000000007941 */ /* 0x000fea0003800000 */
.L_x_48:
[----:B------:R-:W-:Y:S05]  /*10b0*/  @P1 EXIT ;  /* 0x000000000000194d */ /* 0x000fea0003800000 */
[----:B------:R-:W5:Y:S01]  /*10c0*/  LDS R7, [R16] ;  /* 0x0000000010077984 */ /* 0x000f620000000800 */
[----:B------:R-:W5:Y:S03]  /*10d0*/  LDC.64 R2, c[0x0][0x398] ;  /* 0x0000e600ff027b82 */ /* 0x000f660000000a00 */
[----:B01234-:R-:W0:Y:S05]  /*10e0*/  LDS R17, [R17] ;  /* 0x0000000011117984 */ /* 0x01fe2a0000000800 */
[----:B------:R-:W1:Y:S01]  /*10f0*/  LDC.64 R4, c[0x0][0x390] ;  /* 0x0000e400ff047b82 */ /* 0x000e620000000a00 */
[----:B-----5:R-:W-:-:S04]  /*1100*/  IMAD.WIDE R2, R11, 0x4, R2 ;  /* 0x000000040b027825 */ /* 0x020fc800078e0202 */
[----:B-1----:R-:W-:Y:S01]  /*1110*/  IMAD.WIDE R4, R11, 0x4, R4 ;  /* 0x000000040b047825 */ /* 0x002fe200078e0204 */
[----:B------:R-:W-:Y:S04]  /*1120*/  STG.E desc[UR6][R2.64], R7 ;  /* 0x0000000702007986 */ /* 0x000fe8000c101906 */
[----:B0-----:R-:W-:Y:S01]  /*1130*/  STG.E desc[UR6][R4.64], R17 ;  /* 0x0000001104007986 */ /* 0x001fe2000c101906 */
[----:B------:R-:W-:Y:S05]  /*1140*/  EXIT ;  /* 0x000000000000794d */ /* 0x000fea0003800000 */
        .weak           $__internal_2_$__cuda_sm20_rcp_rn_f32_slowpath
        .type           $__internal_2_$__cuda_sm20_rcp_rn_f32_slowpath,@function
        .size           $__internal_2_$__cuda_sm20_rcp_rn_f32_slowpath,(.L_x_106 - $__internal_2_$__cuda_sm20_rcp_rn_f32_slowpath)
$__internal_2_$__cuda_sm20_rcp_rn_f32_slowpath:
[----:B------:R-:W-:-:S04]  /*1150*/  SHF.L.U32 R15, R2, 0x1, RZ ;  /* 0x00000001020f7819 */ /* 0x000fc800000006ff */
[----:B------:R-:W-:-:S04]  /*1160*/  SHF.R.U32.HI R15, RZ, 0x18, R15 ;  /* 0x00000018ff0f7819 */ /* 0x000fc8000001160f */
[----:B------:R-:W-:-:S13]  /*1170*/  ISETP.NE.U32.AND P0, PT, R15, RZ, PT ;  /* 0x000000ff0f00720c */ /* 0x000fda0003f05070 */
[----:B------:R-:W-:Y:S05]  /*1180*/  @P0 BRA `(.L_x_57) ;  /* 0x00000000002c0947 */ /* 0x000fea0003800000 */
[----:B------:R-:W-:-:S05]  /*1190*/  IMAD.SHL.U32 R15, R2, 0x2, RZ ;  /* 0x00000002020f7824 */ /* 0x000fca00078e00ff */
[----:B------:R-:W-:-:S13]  /*11a0*/  ISETP.NE.AND P0, PT, R15, RZ, PT ;  /* 0x000000ff0f00720c */ /* 0x000fda0003f05270 */
[----:B------:R2:W3:Y:S01]  /*11b0*/  @!P0 MUFU.RCP R15, R2 ;  /* 0x00000002000f8308 */ /* 0x0004e20000001000 */
[----:B------:R-:W-:Y:S05]  /*11c0*/  @!P0 BRA `(.L_x_58) ;  /* 0x0000000000a48947 */ /* 0x000fea0003800000 */
[----:B------:R-:W-:-:S04]  /*11d0*/  FFMA R18, R2, 1.84467440737095516160e+19, RZ ;  /* 0x5f80000002127823 */ /* 0x000fc800000000ff */
[----:B---3--:R-:W2:Y:S02]  /*11e0*/  MUFU.RCP R15, R18 ;  /* 0x00000012000f7308 */ /* 0x008ea40000001000 */
[----:B--2---:R-:W-:-:S04]  /*11f0*/  FFMA R2, R18, R15, -1 ;  /* 0xbf80000012027423 */ /* 0x004fc8000000000f */
[----:B------:R-:W-:-:S04]  /*1200*/  FADD.FTZ R2, -R2, -RZ ;  /* 0x800000ff02027221 */ /* 0x000fc80000010100 */
[----:B------:R-:W-:-:S04]  /*1210*/  FFMA R2, R15, R2, R15 ;  /* 0x000000020f027223 */ /* 0x000fc8000000000f */
[----:B------:R-:W-:Y:S01]  /*1220*/  FFMA R15, R2, 1.84467440737095516160e+19, RZ ;  /* 0x5f800000020f7823 */ /* 0x000fe200000000ff */
[----:B------:R-:W-:Y:S06]  /*1230*/  BRA `(.L_x_58) ;  /* 0x0000000000887947 */ /* 0x000fec0003800000 */
.L_x_57:
[----:B------:R-:W-:-:S04]  /*1240*/  IADD3 R18, PT, PT, R15, -0xfd, RZ ;  /* 0xffffff030f127810 */ /* 0x000fc80007ffe0ff */
[----:B------:R-:W-:-:S13]  /*1250*/  ISETP.GT.U32.AND P0, PT, R18, 0x1, PT ;  /* 0x000000011200780c */ /* 0x000fda0003f04070 */
[----:B------:R-:W-:Y:S05]  /*1260*/  @P0 BRA `(.L_x_59) ;  /* 0x0000000000780947 */ /* 0x000fea0003800000 */
[----:B------:R-:W-:Y:S01]  /*1270*/  LOP3.LUT R20, R2, 0x7fffff, RZ, 0xc0, !PT ;  /* 0x007fffff02147812 */ /* 0x000fe200078ec0ff */
[----:B------:R-:W-:-:S03]  /*1280*/  IMAD.MOV.U32 R25, RZ, RZ, 0x3 ;  /* 0x00000003ff197424 */ /* 0x000fc600078e00ff */
        /* <DEDUP_REMOVED lines=12> */
[----:B------:R-:W-:-:S02]  /*1350*/  IADD3 R22, PT, PT, -R22, RZ, RZ ;  /* 0x000000ff16167210 */ /* 0x000fc40007ffe1ff */
[-C--:B------:R-:W-:Y:S02]  /*1360*/  SHF.R.U32.HI R25, RZ, R18.reuse, R25 ;  /* 0x00000012ff197219 */ /* 0x080fe40000011619 */
[----:B------:R-:W-:Y:S02]  /*1370*/  LOP3.LUT P2, RZ, R22, R18, R23, 0xf8, !PT ;  /* 0x0000001216ff7212 */ /* 0x000fe4000784f817 */
[C---:B------:R-:W-:Y:S02]  /*1380*/  LOP3.LUT P0, RZ, R25.reuse, 0x1, RZ, 0xc0, !PT ;  /* 0x0000000119ff7812 */ /* 0x040fe4000780c0ff */
[----:B------:R-:W-:-:S04]  /*1390*/  LOP3.LUT P3, RZ, R25, 0x2, RZ, 0xc0, !PT ;  /* 0x0000000219ff7812 */ /* 0x000fc8000786c0ff */
[----:B------:R-:W-:Y:S02]  /*13a0*/  PLOP3.LUT P0, PT, P0, P2, P3, 0xe0, 0x0 ;  /* 0x000000000000781c */ /* 0x000fe40000705c30 */
[----:B------:R-:W-:Y:S02]  /*13b0*/  LOP3.LUT P2, RZ, R2, 0x7fffff, RZ, 0xc0, !PT ;  /* 0x007fffff02ff7812 */ /* 0x000fe4000784c0ff */
[----:B------:R-:W-:-:S05]  /*13c0*/  SEL R18, RZ, 0x1, !P0 ;  /* 0x00000001ff127807 */ /* 0x000fca0004000000 */
[----:B------:R-:W-:-:S05]  /*13d0*/  IMAD.MOV R18, RZ, RZ, -R18 ;  /* 0x000000ffff127224 */ /* 0x000fca00078e0a12 */
[----:B------:R-:W-:Y:S02]  /*13e0*/  ISETP.GE.AND P0, PT, R18, RZ, PT ;  /* 0x000000ff1200720c */ /* 0x000fe40003f06270 */
[----:B------:R-:W-:-:S04]  /*13f0*/  IADD3 R18, PT, PT, R15, -0xfc, RZ ;  /* 0xffffff040f127810 */ /* 0x000fc80007ffe0ff */
[----:B------:R-:W-:-:S07]  /*1400*/  SHF.R.U32.HI R15, RZ, R18, R23 ;  /* 0x00000012ff0f7219 */ /* 0x000fce0000011617 */
[----:B------:R-:W-:-:S05]  /*1410*/  @!P0 VIADD R15, R15, 0x1 ;  /* 0x000000010f0f8836 */ /* 0x000fca0000000000 */
[----:B------:R-:W-:-:S04]  /*1420*/  @!P2 SHF.L.U32 R15, R15, 0x1, RZ ;  /* 0x000000010f0fa819 */ /* 0x000fc800000006ff */
[----:B------:R-:W-:Y:S01]  /*1430*/  LOP3.LUT R15, R15, 0x80000000, R2, 0xf8, !PT ;  /* 0x800000000f0f7812 */ /* 0x000fe200078ef802 */
[----:B------:R-:W-:Y:S06]  /*1440*/  BRA `(.L_x_58) ;  /* 0x0000000000047947 */ /* 0x000fec0003800000 */
.L_x_59:
[----:B------:R0:W1:Y:S02]  /*1450*/  MUFU.RCP R15, R2 ;  /* 0x00000002000f7308 */ /* 0x0000640000001000 */
.L_x_58:
[----:B0123--:R-:W-:Y:S02]  /*1460*/  IMAD.MOV.U32 R2, RZ, RZ, R15 ;  /* 0x000000ffff027224 */ /* 0x00ffe400078e000f */
[----:B------:R-:W-:-:S04]  /*1470*/  HFMA2 R15, -RZ, RZ, 0, 0 ;  /* 0x00000000ff0f7431 */ /* 0x000fc800000001ff */
[----:B------:R-:W-:Y:S05]  /*1480*/  RET.REL.NODEC R14 `(_Z33computeDivergenceAndPressureOnGPUPfS_S_S_) ;  /* 0xffffffe80edc7950 */ /* 0x000fea0003c3ffff */
.L_x_60:
        /* <DEDUP_REMOVED lines=15> */
.L_x_106:


//--------------------- .text._Z11advectOnGPUiPfS_S_S_ --------------------------
	.section	.text._Z11advectOnGPUiPfS_S_S_,"ax",@progbits
	.align	128
        .global         _Z11advectOnGPUiPfS_S_S_
        .type           _Z11advectOnGPUiPfS_S_S_,@function
        .size           _Z11advectOnGPUiPfS_S_S_,(.L_x_110 - _Z11advectOnGPUiPfS_S_S_)
        .other          _Z11advectOnGPUiPfS_S_S_,@"STO_CUDA_ENTRY STV_DEFAULT"
_Z11advectOnGPUiPfS_S_S_:
.text._Z11advectOnGPUiPfS_S_S_:
[----:B------:R-:W-:Y:S01]  /*0000*/  LDC R1, c[0x0][0x37c] ;  /* 0x0000df00ff017b82 */ /* 0x000fe20000000800 */
[----:B------:R-:W0:Y:S07]  /*0010*/  S2R R9, SR_TID.X ;  /* 0x0000000000097919 */ /* 0x000e2e0000002100 */
[----:B------:R-:W0:Y:S01]  /*0020*/  LDC R14, c[0x0][0x360] ;  /* 0x0000d800ff0e7b82 */ /* 0x000e220000000800 */
[----:B------:R-:W1:Y:S01]  /*0030*/  LDCU.64 UR4, c[0x0][0x358] ;  /* 0x00006b00ff0477ac */ /* 0x000e620008000a00 */
[----:B------:R-:W2:Y:S06]  /*0040*/  S2R R0, SR_TID.Y ;  /* 0x0000000000007919 */ /* 0x000eac0000002200 */
[----:B------:R-:W0:Y:S08]  /*0050*/  S2UR UR6, SR_CTAID.X ;  /* 0x00000000000679c3 */ /* 0x000e300000002500 */
[----:B------:R-:W2:Y:S08]  /*0060*/  S2UR UR7, SR_CTAID.Y ;  /* 0x00000000000779c3 */ /* 0x000eb00000002600 */
[----:B------:R-:W2:Y:S08]  /*0070*/  LDC R7, c[0x0][0x364] ;  /* 0x0000d900ff077b82 */ /* 0x000eb00000000800 */
[----:B------:R-:W3:Y:S01]  /*0080*/  LDC R12, c[0x3][RZ] ;  /* 0x00c00000ff0c7b82 */ /* 0x000ee20000000800 */
[----:B0-----:R-:W-:-:S02]  /*0090*/  IMAD R13, R14, UR6, R9 ;  /* 0x000000060e0d7c24 */ /* 0x001fc4000f8e0209 */
[----:B--2---:R-:W-:-:S05]  /*00a0*/  IMAD R10, R7, UR7, R0 ;  /* 0x00000007070a7c24 */ /* 0x004fca000f8e0200 */
[----:B------:R-:W-:Y:S01]  /*00b0*/  VIMNMX R8, PT, PT, R13, R10, !PT ;  /* 0x0000000a0d087248 */ /* 0x000fe20007fe0100 */
[----:B---3--:R-:W-:-:S04]  /*00c0*/  VIADD R11, R12, 0x2 ;  /* 0x000000020c0b7836 */ /* 0x008fc80000000000 */
[-C--:B------:R-:W-:Y:S01]  /*00d0*/  IMAD R6, R10, R11.reuse, R13 ;  /* 0x0000000b0a067224 */ /* 0x080fe200078e020d */
[----:B------:R-:W-:-:S13]  /*00e0*/  ISETP.GE.AND P3, PT, R8, R11, PT ;  /* 0x0000000b0800720c */ /* 0x000fda0003f66270 */
[----:B------:R-:W0:Y:S08]  /*00f0*/  @!P3 LDC.64 R2, c[0x0][0x398] ;  /* 0x0000e600ff02bb82 */ /* 0x000e300000000a00 */
[----:B------:R-:W2:Y:S01]  /*0100*/  @!P3 LDC.64 R4, c[0x0][0x3a0] ;  /* 0x0000e800ff04bb82 */ /* 0x000ea20000000a00 */
[----:B0-----:R-:W-:-:S06]  /*0110*/  @!P3 IMAD.WIDE R2, R6, 0x4, R2 ;  /* 0x000000040602b825 */ /* 0x001fcc00078e0202 */
[----:B-1----:R0:W3:Y:S01]  /*0120*/  @!P3 LDG.E R3, desc[UR4][R2.64] ;  /* 0x000000040203b981 */ /* 0x0020e2000c1e1900 */
[----:B--2---:R-:W-:-:S06]  /*0130*/  @!P3 IMAD.WIDE R4, R6, 0x4, R4 ;  /* 0x000000040604b825 */ /* 0x004fcc00078e0204 */
[----:B------:R-:W2:Y:S01]  /*0140*/  @!P3 LDG.E R5, desc[UR4][R4.64] ;  /* 0x000000040405b981 */ /* 0x000ea2000c1e1900 */
[----:B------:R-:W0:Y:S01]  /*0150*/  S2R R17, SR_CgaCtaId ;  /* 0x0000000000117919 */ /* 0x000e220000008800 */
[----:B------:R-:W1:Y:S08]  /*0160*/  LDC R15, c[0x0][0x370] ;  /* 0x0000dc00ff0f7b82 */ /* 0x000e700000000800 */
[----:B------:R-:W4:Y:S01]  /*0170*/  LDC R16, c[0x0][0x374] ;  /* 0x0000dd00ff107b82 */ /* 0x000f220000000800 */
[----:B------:R-:W-:Y:S01]  /*0180*/  ISETP.GT.AND P0, PT, R13, R12, PT ;  /* 0x0000000c0d00720c */ /* 0x000fe20003f04270 */
[----:B------:R-:W-:Y:S01]  /*0190*/  IMAD R9, R14, R0, R9 ;  /* 0x000000000e097224 */ /* 0x000fe200078e0209 */
[----:B------:R-:W-:-:S02]  /*01a0*/  MOV R0, 0x400 ;  /* 0x0000040000007802 */ /* 0x000fc40000000f00 */
[----:B------:R-:W-:Y:S01]  /*01b0*/  ISETP.GT.AND P0, PT, R13, RZ, !P0 ;  /* 0x000000ff0d00720c */ /* 0x000fe20004704270 */
[----:B------:R-:W-:-:S03]  /*01c0*/  IMAD R7, R14, R7, RZ ;  /* 0x000000070e077224 */ /* 0x000fc600078e02ff */
[----:B------:R-:W-:-:S04]  /*01d0*/  ISETP.NE.AND P2, PT, R10, RZ, P0 ;  /* 0x000000ff0a00720c */ /* 0x000fc80000745270 */
[----:B------:R-:W-:Y:S02]  /*01e0*/  ISETP.LE.AND P2, PT, R10, R12, P2 ;  /* 0x0000000c0a00720c */ /* 0x000fe40001743270 */
[----:B0-----:R-:W-:Y:S02]  /*01f0*/  LEA R2, R17, R0, 0x18 ;  /* 0x0000000011027211 */ /* 0x001fe400078ec0ff */
[----:B----4-:R-:W-:-:S03]  /*0200*/  IADD3 R16, PT, PT, R16, -0x1, RZ ;  /* 0xffffffff10107810 */ /* 0x010fc60007ffe0ff */
[--C-:B------:R-:W-:Y:S01]  /*0210*/  IMAD R0, R7, 0x4, R2.reuse ;  /* 0x0000000407007824 */ /* 0x100fe200078e0202 */
[----:B------:R-:W-:Y:S01]  /*0220*/  ISETP.NE.AND P0, PT, R16, UR7, PT ;  /* 0x0000000710007c0c */ /* 0x000fe2000bf05270 */
[----:B------:R-:W-:Y:S02]  /*0230*/  IMAD R2, R9, 0x4, R2 ;  /* 0x0000000409027824 */ /* 0x000fe400078e0202 */
[----:B-1----:R-:W-:Y:S01]  /*0240*/  VIADD R15, R15, 0xffffffff ;  /* 0xffffffff0f0f7836 */ /* 0x002fe20000000000 */
[----:B------:R-:W-:Y:S01]  /*0250*/  LEA R16, R9, R0, 0x2 ;  /* 0x0000000009107211 */ /* 0x000fe200078e10ff */
[----:B------:R-:W-:Y:S03]  /*0260*/  BSSY.RECONVERGENT B0, `(.L_x_61) ;  /* 0x0000033000007945 */ /* 0x000fe60003800200 */
[----:B------:R-:W-:-:S04]  /*0270*/  ISETP.NE.AND P1, PT, R15, UR6, PT ;  /* 0x000000060f007c0c */ /* 0x000fc8000bf25270 */
[----:B------:R-:W-:Y:S01]  /*0280*/  ISETP.EQ.OR P1, PT, RZ, UR6, !P1 ;  /* 0x00000006ff007c0c */ /* 0x000fe2000cf22670 */
[----:B---3--:R0:W-:Y:S04]  /*0290*/  @!P3 STS [R2], R3 ;  /* 0x000000030200b388 */ /* 0x0081e80000000800 */
[----:B--2---:R0:W-:Y:S01]  /*02a0*/  @!P3 STS [R16], R5 ;  /* 0x000000051000b388 */ /* 0x0041e20000000800 */
[----:B------:R-:W-:Y:S06]  /*02b0*/  BAR.SYNC.DEFER_BLOCKING 0x0 ;  /* 0x0000000000007b1d */ /* 0x000fec0000010000 */
[----:B------:R-:W-:Y:S05]  /*02c0*/  @!P2 BRA `(.L_x_62) ;  /* 0x0000000000b0a947 */ /* 0x000fea0003800000 */
[----:B0-----:R-:W0:Y:S01]  /*02d0*/  LDS R2, [R2] ;  /* 0x0000000002027984 */ /* 0x001e220000000800 */
[----:B------:R-:W1:Y:S01]  /*02e0*/  LDCU UR8, c[0x3][0x4] ;  /* 0x00c00080ff0877ac */ /* 0x000e620008000800 */
[----:B------:R-:W-:Y:S01]  /*02f0*/  I2FP.F32.S32 R3, R12 ;  /* 0x0000000c00037245 */ /* 0x000fe20000201400 */
[----:B------:R-:W2:Y:S01]  /*0300*/  I2F.F64.U32 R18, R12 ;  /* 0x0000000c00127312 */ /* 0x000ea20000201800 */
[----:B------:R-:W3:Y:S01]  /*0310*/  LDS R5, [R16] ;  /* 0x0000000010057984 */ /* 0x000ee20000000800 */
[----:B------:R-:W-:Y:S02]  /*0320*/  I2FP.F32.U32 R4, R13 ;  /* 0x0000000d00047245 */ /* 0x000fe40000201000 */
[----:B------:R-:W-:Y:S01]  /*0330*/  I2FP.F32.U32 R20, R10 ;  /* 0x0000000a00147245 */ /* 0x000fe20000201000 */
[----:B--2---:R-:W-:Y:S01]  /*0340*/  DADD R18, R18, 0.5 ;  /* 0x3fe0000012127429 */ /* 0x004fe20000000000 */
[----:B-1----:R-:W-:-:S05]  /*0350*/  FMUL R3, R3, UR8 ;  /* 0x0000000803037c20 */ /* 0x002fca0008400000 */
[----:B------:R-:W-:Y:S01]  /*0360*/  F2F.F32.F64 R22, R18 ;  /* 0x0000001200167310 */ /* 0x000fe20000301000 */
[C---:B0-----:R-:W-:Y:S01]  /*0370*/  FFMA R4, -R3.reuse, R2, R4 ;  /* 0x0000000203047223 */ /* 0x041fe20000000104 */
[----:B---3--:R-:W-:-:S04]  /*0380*/  FFMA R5, -R3, R5, R20 ;  /* 0x0000000503057223 */ /* 0x008fc80000000114 */
[----:B------:R-:W-:Y:S02]  /*0390*/  FMNMX.NAN R21, R4, 0.5, !PT ;  /* 0x3f00000004157809 */ /* 0x000fe40007820000 */
[----:B------:R-:W-:Y:S02]  /*03a0*/  FMNMX.NAN R23, R5, 0.5, !PT ;  /* 0x3f00000005177809 */ /* 0x000fe40007820000 */
[----:B------:R-:W0:Y:S08]  /*03b0*/  F2F.F64.F32 R2, R21 ;  /* 0x0000001500027310 */ /* 0x000e300000201800 */
[----:B------:R-:W1:Y:S01]  /*03c0*/  F2F.F64.F32 R4, R23 ;  /* 0x0000001700047310 */ /* 0x000e620000201800 */
[C---:B0-----:R-:W-:Y:S01]  /*03d0*/  DSETP.GEU.AND P3, PT, R18.reuse, R2, PT ;  /* 0x000000021200722a */ /* 0x041fe20003f6e000 */
[----:B------:R-:W0:Y:S05]  /*03e0*/  LDC.64 R2, c[0x0][0x390] ;  /* 0x0000e400ff027b82 */ /* 0x000e2a0000000a00 */
[----:B------:R-:W-:Y:S01]  /*03f0*/  FSEL R15, R22, R21, !P3 ;  /* 0x00000015160f7208 */ /* 0x000fe20005800000 */
[----:B-1----:R-:W-:-:S03]  /*0400*/  DSETP.GEU.AND P4, PT, R18, R4, PT ;  /* 0x000000041200722a */ /* 0x002fc60003f8e000 */
[----:B------:R-:W-:Y:S03]  /*0410*/  F2I.TRUNC.NTZ R20, R15 ;  /* 0x0000000f00147305 */ /* 0x000fe6000020f100 */
[----:B------:R-:W-:-:S05]  /*0420*/  FSEL R17, R22, R23, !P4 ;  /* 0x0000001716117208 */ /* 0x000fca0006000000 */
[----:B------:R-:W1:Y:S02]  /*0430*/  F2I.TRUNC.NTZ R21, R17 ;  /* 0x0000001100157305 */ /* 0x000e64000020f100 */
[----:B-1----:R-:W-:-:S04]  /*0440*/  IMAD R5, R11, R21, R20 ;  /* 0x000000150b057224 */ /* 0x002fc800078e0214 */
[----:B0-----:R-:W-:-:S05]  /*0450*/  IMAD.WIDE R2, R5, 0x4, R2 ;  /* 0x0000000405027825 */ /* 0x001fca00078e0202 */
[----:B------:R-:W2:Y:S01]  /*0460*/  LDG.E R18, desc[UR4][R2.64] ;  /* 0x0000000402127981 */ /* 0x000ea2000c1e1900 */
[----:B------:R-:W-:-:S03]  /*0470*/  IMAD.WIDE R4, R11, 0x4, R2 ;  /* 0x000000040b047825 */ /* 0x000fc600078e0202 */
[----:B------:R0:W3:Y:S04]  /*0480*/  LDG.E R23, desc[UR4][R2.64+0x4] ;  /* 0x0000040402177981 */ /* 0x0000e8000c1e1900 */
[----:B------:R-:W4:Y:S04]  /*0490*/  LDG.E R19, desc[UR4][R4.64] ;  /* 0x0000000404137981 */ /* 0x000f28000c1e1900 */
[----:B------:R1:W5:Y:S01]  /*04a0*/  LDG.E R25, desc[UR4][R4.64+0x4] ;  /* 0x0000040404197981 */ /* 0x000362000c1e1900 */
[----:B------:R-:W-:-:S04]  /*04b0*/  IMAD R16, R7, 0x8, R16 ;  /* 0x0000000807107824 */ /* 0x000fc800078e0210 */
[----:B------:R-:W-:-:S05]  /*04c0*/  IMAD R22, R7, 0x4, R16 ;  /* 0x0000000407167824 */ /* 0x000fca00078e0210 */
[----:B------:R-:W-:-:S05]  /*04d0*/  LEA R24, R7, R22, 0x2 ;  /* 0x0000001607187211 */ /* 0x000fca00078e10ff */
[----:B------:R-:W-:Y:S01]  /*04e0*/  IMAD R26, R7, 0x4, R24 ;  /* 0x00000004071a7824 */ /* 0x000fe200078e0218 */
[----:B------:R-:W-:Y:S02]  /*04f0*/  I2FP.F32.S32 R20, R20 ;  /* 0x0000001400147245 */ /* 0x000fe40000201400 */
[----:B0-----:R-:W-:-:S03]  /*0500*/  I2FP.F32.S32 R2, R21 ;  /* 0x0000001500027245 */ /* 0x001fc60000201400 */
[----:B------:R-:W-:Y:S02]  /*0510*/  FADD R15, R15, -R20 ;  /* 0x800000140f0f7221 */ /* 0x000fe40000000000 */
[----:B------:R-:W-:Y:S02]  /*0520*/  FADD R17, R17, -R2 ;  /* 0x8000000211117221 */ /* 0x000fe40000000000 */
[----:B------:R-:W-:Y:S02]  /*0530*/  FADD R2, -R15, 1 ;  /* 0x3f8000000f027421 */ /* 0x000fe40000000100 */
[----:B-1----:R-:W-:Y:S01]  /*0540*/  FADD R4, -R17, 1 ;  /* 0x3f80000011047421 */ /* 0x002fe20000000100 */
[----:B--2---:R1:W-:Y:S04]  /*0550*/  STS [R16], R18 ;  /* 0x0000001210007388 */ /* 0x0043e80000000800 */
[----:B----4-:R1:W-:Y:S04]  /*0560*/  STS [R22], R19 ;  /* 0x0000001316007388 */ /* 0x0103e80000000800 */
[----:B---3--:R1:W-:Y:S04]  /*0570*/  STS [R24], R23 ;  /* 0x0000001718007388 */ /* 0x0083e80000000800 */
[----:B-----5:R1:W-:Y:S02]  /*0580*/  STS [R26], R25 ;  /* 0x000000191a007388 */ /* 0x0203e40000000800 */
.L_x_62:
[----:B------:R-:W-:Y:S05]  /*0590*/  BSYNC.RECONVERGENT B0 ;  /* 0x0000000000007941 */ /* 0x000fea0003800200 */
.L_x_61:
[----:B------:R-:W-:Y:S01]  /*05a0*/  IMAD R0, R7, 0x4, R0 ;  /* 0x0000000407007824 */ /* 0x000fe200078e0200 */
[----:B------:R-:W-:Y:S01]  /*05b0*/  BAR.SYNC.DEFER_BLOCKING 0x0 ;  /* 0x0000000000007b1d */ /* 0x000fe20000010000 */
[CC--:B------:R-:W-:Y:S02]  /*05c0*/  ISETP.GE.AND P3, PT, R8.reuse, R11.reuse, PT ;  /* 0x0000000b0800720c */ /* 0x0c0fe40003f66270 */
[----:B------:R-:W-:Y:S02]  /*05d0*/  ISETP.GE.OR P0, PT, R8, R11, P0 ;  /* 0x0000000b0800720c */ /* 0x000fe40000706670 */
[----:B------:R-:W-:Y:S01]  /*05e0*/  ISETP.EQ.OR P1, PT, RZ, UR7, P1 ;  /* 0x00000007ff007c0c */ /* 0x000fe20008f22670 */
[----:B------:R-:W-:Y:S01]  /*05f0*/  BSSY.RECONVERGENT B0, `(.L_x_63) ;  /* 0x0000013000007945 */ /* 0x000fe20003800200 */
[----:B0-----:R-:W-:-:S03]  /*0600*/  LEA R3, R9, R0, 0x2 ;  /* 0x0000000009037211 */ /* 0x001fc600078e10ff */
[----:B------:R-:W-:Y:S08]  /*0610*/  @!P2 BRA `(.L_x_64) ;  /* 0x000000000040a947 */ /* 0x000ff00003800000 */
[----:B------:R-:W-:-:S04]  /*0620*/  IMAD R8, R7, 0x4, R0 ;  /* 0x0000000407087824 */ /* 0x000fc800078e0200 */
[----:B------:R-:W-:-:S05]  /*0630*/  IMAD R8, R9, 0x4, R8 ;  /* 0x0000000409087824 */ /* 0x000fca00078e0208 */
[C---:B-1----:R-:W-:Y:S01]  /*0640*/  LEA R16, R7.reuse, R8, 0x2 ;  /* 0x0000000807107211 */ /* 0x042fe200078e10ff */
[----:B------:R-:W-:Y:S04]  /*0650*/  LDS R5, [R8] ;  /* 0x0000000008057984 */ /* 0x000fe80000000800 */
[C---:B------:R-:W-:Y:S02]  /*0660*/  IMAD R20, R7.reuse, 0x4, R16 ;  /* 0x0000000407147824 */ /* 0x040fe400078e0210 */
[----:B------:R-:W-:Y:S03]  /*0670*/  LDS R16, [R16] ;  /* 0x0000000010107984 */ /* 0x000fe60000000800 */
[----:B------:R-:W-:-:S02]  /*0680*/  LEA R11, R7, R20, 0x2 ;  /* 0x00000014070b7211 */ /* 0x000fc400078e10ff */
[----:B------:R-:W-:Y:S04]  /*0690*/  LDS R7, [R20] ;  /* 0x0000000014077984 */ /* 0x000fe80000000800 */
[----:B------:R-:W0:Y:S02]  /*06a0*/  LDS R18, [R11] ;  /* 0x000000000b127984 */ /* 0x000e240000000800 */
[C---:B0-----:R-:W-:Y:S01]  /*06b0*/  FMUL R19, R17.reuse, R18 ;  /* 0x0000001211137220 */ /* 0x041fe20000400000 */
[----:B------:R-:W-:-:S03]  /*06c0*/  FMUL R18, R17, R16 ;  /* 0x0000001011127220 */ /* 0x000fc60000400000 */
[C---:B------:R-:W-:Y:S01]  /*06d0*/  FFMA R22, R4.reuse, R7, R19 ;  /* 0x0000000704167223 */ /* 0x040fe20000000013 */
[----:B------:R-:W-:-:S03]  /*06e0*/  FFMA R5, R4, R5, R18 ;  /* 0x0000000504057223 */ /* 0x000fc60000000012 */
[----:B------:R-:W-:-:S04]  /*06f0*/  FMUL R15, R15, R22 ;  /* 0x000000160f0f7220 */ /* 0x000fc80000400000 */
[----:B------:R-:W-:-:S05]  /*0700*/  FFMA R2, R2, R5, R15 ;  /* 0x0000000502027223 */ /* 0x000fca000000000f */
[----:B------:R0:W-:Y:S02]  /*0710*/  STS [R3], R2 ;  /* 0x0000000203007388 */ /* 0x0001e40000000800 */
.L_x_64:
[----:B------:R-:W-:Y:S05]  /*0720*/  BSYNC.RECONVERGENT B0 ;  /* 0x0000000000007941 */ /* 0x000fea0003800200 */
.L_x_63:
[----:B------:R-:W-:Y:S04]  /*0730*/  BSSY B0, `(.L_x_65) ;  /* 0x0000055000007945 */ /* 0x000fe80003800000 */
[----:B------:R-:W-:Y:S05]  /*0740*/  @P0 BRA !P1, `(.L_x_66) ;  /* 0x00000004004c0947 */ /* 0x000fea0004800000 */
[C---:B------:R-:W-:Y:S01]  /*0750*/  ISETP.GT.AND P0, PT, R10.reuse, R12, PT ;  /* 0x0000000c0a00720c */ /* 0x040fe20003f04270 */
[----:B------:R-:W-:Y:S01]  /*0760*/  IMAD.IADD R9, R9, 0x1, -R14 ;  /* 0x0000000109097824 */ /* 0x000fe200078e0a0e */
[----:B------:R-:W-:Y:S05]  /*0770*/  WARPSYNC.ALL ;  /* 0x0000000000007948 */ /* 0x000fea0003800000 */
[----:B------:R-:W-:Y:S01]  /*0780*/  BAR.SYNC.DEFER_BLOCKING 0x0 ;  /* 0x0000000000007b1d */ /* 0x000fe20000010000 */
[----:B------:R-:W-:Y:S01]  /*0790*/  ISETP.NE.AND P0, PT, R10, RZ, !P0 ;  /* 0x000000ff0a00720c */ /* 0x000fe20004705270 */
[----:B------:R-:W-:Y:S01]  /*07a0*/  IMAD R14, R14, 0x4, R3 ;  /* 0x000000040e0e7824 */ /* 0x000fe200078e0203 */
[----:B------:R-:W-:-:S02]  /*07b0*/  LEA R0, R9, R0, 0x2 ;  /* 0x0000000009007211 */ /* 0x000fc400078e10ff */
[----:B------:R-:W-:Y:S01]  /*07c0*/  ISETP.NE.OR P1, PT, R13, RZ, !P0 ;  /* 0x000000ff0d00720c */ /* 0x000fe20004725670 */
[----:B------:R-:W-:-:S12]  /*07d0*/  BSSY.RECONVERGENT B1, `(.L_x_67) ;  /* 0x000002b000017945 */ /* 0x000fd80003800200 */
[----:B------:R-:W-:Y:S05]  /*07e0*/  @P1 BRA `(.L_x_68) ;  /* 0x0000000000201947 */ /* 0x000fea0003800000 */
[----:B0-----:R-:W0:Y:S02]  /*07f0*/  LDC R2, c[0x0][0x380] ;  /* 0x0000e000ff027b82 */ /* 0x001e240000000800 */
[----:B0-----:R-:W-:-:S13]  /*0800*/  ISETP.NE.AND P0, PT, R2, 0x1, PT ;  /* 0x000000010200780c */ /* 0x001fda0003f05270 */
[----:B------:R-:W0:Y:S04]  /*0810*/  @!P0 LDS R2, [R3+0x4] ;  /* 0x0000040003028984 */ /* 0x000e280000000800 */
[----:B------:R-:W2:Y:S01]  /*0820*/  @P0 LDS R4, [R3+0x4] ;  /* 0x0000040003040984 */ /* 0x000ea20000000800 */
[----:B0-----:R-:W-:-:S05]  /*0830*/  @!P0 FADD R2, -R2, -RZ ;  /* 0x800000ff02028221 */ /* 0x001fca0000000100 */
[----:B------:R0:W-:Y:S04]  /*0840*/  @!P0 STS [R3], R2 ;  /* 0x0000000203008388 */ /* 0x0001e80000000800 */
[----:B--2---:R0:W-:Y:S01]  /*0850*/  @P0 STS [R3], R4 ;  /* 0x0000000403000388 */ /* 0x0041e20000000800 */
[----:B------:R-:W-:Y:S05]  /*0860*/  BRA `(.L_x_69) ;  /* 0x0000000000847947 */ /* 0x000fea0003800000 */
.L_x_68:
[----:B0-----:R-:W-:-:S04]  /*0870*/  IADD3 R2, PT, PT, R12, 0x1, RZ ;  /* 0x000000010c027810 */ /* 0x001fc80007ffe0ff */
[----:B------:R-:W-:-:S13]  /*0880*/  ISETP.NE.OR P0, PT, R13, R2, !P0 ;  /* 0x000000020d00720c */ /* 0x000fda0004705670 */
[----:B------:R-:W-:Y:S05]  /*0890*/  @P0 BRA `(.L_x_70) ;  /* 0x0000000000200947 */ /* 0x000fea0003800000 */
[----:B------:R-:W0:Y:S02]  /*08a0*/  LDC R2, c[0x0][0x380] ;  /* 0x0000e000ff027b82 */ /* 0x000e240000000800 */
[----:B0-----:R-:W-:-:S13]  /*08b0*/  ISETP.NE.AND P0, PT, R2, 0x1, PT ;  /* 0x000000010200780c */ /* 0x001fda0003f05270 */
[----:B------:R-:W0:Y:S04]  /*08c0*/  @!P0 LDS R2, [R3+-0x4] ;  /* 0xfffffc0003028984 */ /* 0x000e280000000800 */
[----:B------:R-:W2:Y:S01]  /*08d0*/  @P0 LDS R4, [R3+-0x4] ;  /* 0xfffffc0003040984 */ /* 0x000ea20000000800 */
[----:B0-----:R-:W-:-:S05]  /*08e0*/  @!P0 FADD R2, -R2, -RZ ;  /* 0x800000ff02028221 */ /* 0x001fca0000000100 */
[----:B------:R3:W-:Y:S04]  /*08f0*/  @!P0 STS [R3], R2 ;  /* 0x0000000203008388 */ /* 0x0007e80000000800 */
[----:B--2---:R3:W-:Y:S01]  /*0900*/  @P0 STS [R3], R4 ;  /* 0x0000000403000388 */ /* 0x0047e20000000800 */
[----:B------:R-:W-:Y:S05]  /*0910*/  BRA `(.L_x_69) ;  /* 0x0000000000587947 */ /* 0x000fea0003800000 */
.L_x_70:
[----:B------:R-:W-:-:S04]  /*0920*/  ISETP.GE.AND P0, PT, R13, 0x1, PT ;  /* 0x000000010d00780c */ /* 0x000fc80003f06270 */
[----:B------:R-:W-:-:S04]  /*0930*/  ISETP.NE.OR P0, PT, R10, RZ, !P0 ;  /* 0x000000ff0a00720c */ /* 0x000fc80004705670 */
[----:B------:R-:W-:-:S13]  /*0940*/  ISETP.GT.OR P0, PT, R13, R12, P0 ;  /* 0x0000000c0d00720c */ /* 0x000fda0000704670 */
[----:B------:R-:W-:Y:S05]  /*0950*/  @P0 BRA `(.L_x_71) ;  /* 0x0000000000200947 */ /* 0x000fea0003800000 */
[----:B------:R-:W0:Y:S02]  /*0960*/  LDC R2, c[0x0][0x380] ;  /* 0x0000e000ff027b82 */ /* 0x000e240000000800 */
[----:B0-----:R-:W-:-:S13]  /*0970*/  ISETP.NE.AND P0, PT, R2, 0x2, PT ;  /* 0x000000020200780c */ /* 0x001fda0003f05270 */
[----:B------:R-:W0:Y:S02]  /*0980*/  @!P0 LDS R2, [R14] ;  /* 0x000000000e028984 */ /* 0x000e240000000800 */
[----:B0-----:R-:W-:-:S05]  /*0990*/  @!P0 FADD R4, -R2, -RZ ;  /* 0x800000ff02048221 */ /* 0x001fca0000000100 */
[----:B------:R-:W-:Y:S04]  /*09a0*/  @!P0 STS [R3], R4 ;  /* 0x0000000403008388 */ /* 0x000fe80000000800 */
[----:B------:R-:W0:Y:S04]  /*09b0*/  @P0 LDS R2, [R14] ;  /* 0x000000000e020984 */ /* 0x000e280000000800 */
[----:B0-----:R2:W-:Y:S01]  /*09c0*/  @P0 STS [R3], R2 ;  /* 0x0000000203000388 */ /* 0x0015e20000000800 */
[----:B------:R-:W-:Y:S05]  /*09d0*/  BRA `(.L_x_69) ;  /* 0x0000000000287947 */ /* 0x000fea0003800000 */
.L_x_71:
[----:B------:R-:W-:-:S04]  /*09e0*/  ISETP.NE.AND P0, PT, R10, R2, PT ;  /* 0x000000020a00720c */ /* 0x000fc80003f05270 */
[----:B------:R-:W-:-:S04]  /*09f0*/  ISETP.GT.OR P0, PT, R13, R12, P0 ;  /* 0x0000000c0d00720c */ /* 0x000fc80000704670 */
[----:B------:R-:W-:-:S13]  /*0a00*/  ISETP.LT.OR P0, PT, R13, 0x1, P0 ;  /* 0x000000010d00780c */ /* 0x000fda0000701670 */
[----:B------:R-:W-:Y:S05]  /*0a10*/  @P0 BRA `(.L_x_69) ;  /* 0x0000000000180947 */ /* 0x000fea0003800000 */
[----:B------:R-:W0:Y:S01]  /*0a20*/  LDS R4, [R0] ;  /* 0x0000000000047984 */ /* 0x000e220000000800 */
[----:B------:R-:W2:Y:S02]  /*0a30*/  LDC R2, c[0x0][0x380] ;  /* 0x0000e000ff027b82 */ /* 0x000ea40000000800 */
[----:B--2---:R-:W-:-:S13]  /*0a40*/  ISETP.NE.AND P0, PT, R2, 0x2, PT ;  /* 0x000000020200780c */ /* 0x004fda0003f05270 */
[----:B0-----:R-:W-:Y:S01]  /*0a50*/  @!P0 FADD R2, -R4, -RZ ;  /* 0x800000ff04028221 */ /* 0x001fe20000000100 */
[----:B------:R-:W-:-:S05]  /*0a60*/  @P0 IMAD.MOV.U32 R2, RZ, RZ, R4 ;  /* 0x000000ffff020224 */ /* 0x000fca00078e0004 */
[----:B------:R4:W-:Y:S02]  /*0a70*/  STS [R3], R2 ;  /* 0x0000000203007388 */ /* 0x0009e40000000800 */
.L_x_69:
[----:B------:R-:W-:Y:S05]  /*0a80*/  BSYNC.RECONVERGENT B1 ;  /* 0x0000000000017941 */ /* 0x000fea0003800200 */
.L_x_67:
[----:B------:R-:W-:Y:S01]  /*0a90*/  BAR.SYNC.DEFER_BLOCKING 0x0 ;  /* 0x0000000000007b1d */ /* 0x000fe20000010000 */
[----:B------:R-:W-:-:S13]  /*0aa0*/  LOP3.LUT P0, RZ, R13, R10, RZ, 0xfc, !PT ;  /* 0x0000000a0dff7212 */ /* 0x000fda000780fcff */
[----:B0-234-:R-:W-:Y:S04]  /*0ab0*/  @!P0 LDS R2, [R3+0x4] ;  /* 0x0000040003028984 */ /* 0x01dfe80000000800 */
[----:B------:R-:W0:Y:S02]  /*0ac0*/  @!P0 LDS R5, [R14] ;  /* 0x000000000e058984 */ /* 0x000e240000000800 */
[----:B0-----:R-:W-:-:S04]  /*0ad0*/  @!P0 FADD R2, R2, R5 ;  /* 0x0000000502028221 */ /* 0x001fc80000000000 */
[----:B------:R-:W-:-:S05]  /*0ae0*/  @!P0 FMUL R2, R2, 0.5 ;  /* 0x3f00000002028820 */ /* 0x000fca0000400000 */
[----:B------:R2:W-:Y:S01]  /*0af0*/  @!P0 STS [R3], R2 ;  /* 0x0000000203008388 */ /* 0x0005e20000000800 */
[----:B------:R-:W-:Y:S05]  /*0b00*/  @!P0 BRA `(.L_x_66) ;  /* 0x00000000005c8947 */ /* 0x000fea0003800000 */
[----:B------:R-:W-:-:S04]  /*0b10*/  IADD3 R12, PT, PT, R12, 0x1, RZ ;  /* 0x000000010c0c7810 */ /* 0x000fc80007ffe0ff */
[----:B------:R-:W-:-:S04]  /*0b20*/  ISETP.NE.AND P1, PT, R10, R12, PT ;  /* 0x0000000c0a00720c */ /* 0x000fc80003f25270 */
[----:B------:R-:W-:-:S13]  /*0b30*/  ISETP.NE.OR P0, PT, R13, RZ, P1 ;  /* 0x000000ff0d00720c */ /* 0x000fda0000f05670 */
[----:B--2---:R-:W-:Y:S04]  /*0b40*/  @!P0 LDS R2, [R3+0x4] ;  /* 0x0000040003028984 */ /* 0x004fe80000000800 */
[----:B------:R-:W0:Y:S02]  /*0b50*/  @!P0 LDS R5, [R0] ;  /* 0x0000000000058984 */ /* 0x000e240000000800 */
[----:B0-----:R-:W-:-:S04]  /*0b60*/  @!P0 FADD R2, R2, R5 ;  /* 0x0000000502028221 */ /* 0x001fc80000000000 */
[----:B------:R-:W-:-:S05]  /*0b70*/  @!P0 FMUL R2, R2, 0.5 ;  /* 0x3f00000002028820 */ /* 0x000fca0000400000 */
[----:B------:R3:W-:Y:S01]  /*0b80*/  @!P0 STS [R3], R2 ;  /* 0x0000000203008388 */ /* 0x0007e20000000800 */
[----:B------:R-:W-:Y:S05]  /*0b90*/  @!P0 BRA `(.L_x_66) ;  /* 0x0000000000388947 */ /* 0x000fea0003800000 */
[----:B------:R-:W-:-:S04]  /*0ba0*/  ISETP.NE.AND P0, PT, R10, RZ, PT ;  /* 0x000000ff0a00720c */ /* 0x000fc80003f05270 */
[----:B------:R-:W-:-:S13]  /*0bb0*/  ISETP.NE.OR P0, PT, R13, R12, P0 ;  /* 0x0000000c0d00720c */ /* 0x000fda0000705670 */
[----:B------:R-:W-:Y:S04]  /*0bc0*/  @!P0 LDS R5, [R14] ;  /* 0x000000000e058984 */ /* 0x000fe80000000800 */
[----:B---3--:R-:W0:Y:S02]  /*0bd0*/  @!P0 LDS R2, [R3+-0x4] ;  /* 0xfffffc0003028984 */ /* 0x008e240000000800 */
[----:B0-----:R-:W-:-:S04]  /*0be0*/  @!P0 FADD R2, R2, R5 ;  /* 0x0000000502028221 */ /* 0x001fc80000000000 */
[----:B------:R-:W-:-:S05]  /*0bf0*/  @!P0 FMUL R2, R2, 0.5 ;  /* 0x3f00000002028820 */ /* 0x000fca0000400000 */
[----:B------:R4:W-:Y:S01]  /*0c00*/  @!P0 STS [R3], R2 ;  /* 0x0000000203008388 */ /* 0x0009e20000000800 */
[----:B------:R-:W-:Y:S05]  /*0c10*/  @!P0 BRA `(.L_x_66) ;  /* 0x0000000000188947 */ /* 0x000fea0003800000 */
[----:B------:R-:W-:-:S13]  /*0c20*/  ISETP.NE.OR P0, PT, R13, R12, P1 ;  /* 0x0000000c0d00720c */ /* 0x000fda0000f05670 */
[----:B------:R-:W-:Y:S04]  /*0c30*/  @!P0 LDS R5, [R0] ;  /* 0x0000000000058984 */ /* 0x000fe80000000800 */
[----:B----4-:R-:W0:Y:S02]  /*0c40*/  @!P0 LDS R2, [R3+-0x4] ;  /* 0xfffffc0003028984 */ /* 0x010e240000000800 */
[----:B0-----:R-:W-:-:S04]  /*0c50*/  @!P0 FADD R2, R2, R5 ;  /* 0x0000000502028221 */ /* 0x001fc80000000000 */
[----:B------:R-:W-:-:S05]  /*0c60*/  @!P0 FMUL R2, R2, 0.5 ;  /* 0x3f00000002028820 */ /* 0x000fca0000400000 */
[----:B------:R0:W-:Y:S02]  /*0c70*/  @!P0 STS [R3], R2 ;  /* 0x0000000203008388 */ /* 0x0001e40000000800 */
.L_x_66:
[----:B------:R-:W-:Y:S05]  /*0c80*/  BSYNC B0 ;  /* 0x0000000000007941 */ /* 0x000fea0003800000 */
.L_x_65:
[----:B------:R-:W-:Y:S05]  /*0c90*/  @P3 EXIT ;  /* 0x000000000000394d */ /* 0x000fea0003800000 */
[----:B0-234-:R-:W0:Y:S01]  /*0ca0*/  LDS R3, [R3] ;  /* 0x0000000003037984 */ /* 0x01de220000000800 */
[----:B------:R-:W2:Y:S02]  /*0cb0*/  LDC.64 R4, c[0x0][0x388] ;  /* 0x0000e200ff047b82 */ /* 0x000ea40000000a00 */
[----:B--2---:R-:W-:-:S05]  /*0cc0*/  IMAD.WIDE R6, R6, 0x4, R4 ;  /* 0x0000000406067825 */ /* 0x004fca00078e0204 */
[----:B0-----:R-:W-:Y:S01]  /*0cd0*/  STG.E desc[UR4][R6.64], R3 ;  /* 0x0000000306007986 */ /* 0x001fe2000c101904 */
[----:B------:R-:W-:Y:S05]  /*0ce0*/  EXIT ;  /* 0x000000000000794d */ /* 0x000fea0003800000 */
.L_x_72:
        /* <DEDUP_REMOVED lines=9> */
.L_x_110:


//--------------------- .text._Z12diffuseOnGPUiPfS_S_ff --------------------------
	.section	.text._Z12diffuseOnGPUiPfS_S_ff,"ax",@progbits
	.align	128
        .global         _Z12diffuseOnGPUiPfS_S_ff
        .type           _Z12diffuseOnGPUiPfS_S_ff,@function
        .size           _Z12diffuseOnGPUiPfS_S_ff,(.L_x_107 - _Z12diffuseOnGPUiPfS_S_ff)
        .other          _Z12diffuseOnGPUiPfS_S_ff,@"STO_CUDA_ENTRY STV_DEFAULT"
_Z12diffuseOnGPUiPfS_S_ff:
.text._Z12diffuseOnGPUiPfS_S_ff:
        /* <DEDUP_REMOVED lines=21> */
[----:B------:R-:W-:Y:S02]  /*0150*/  IMAD R10, R13, 0x4, R6 ;  /* 0x000000040d0a7824 */ /* 0x000fe400078e0206 */
[----:B-1----:R-:W-:Y:S01]  /*0160*/  IMAD.IADD R4, R22, 0x1, R5 ;  /* 0x0000000116047824 */ /* 0x002fe200078e0205 */
[C---:B------:R-:W-:Y:S01]  /*0170*/  ISETP.GE.AND P0, PT, R12.reuse, UR5, PT ;  /* 0x000000050c007c0c */ /* 0x040fe2000bf06270 */
[----:B------:R-:W-:Y:S01]  /*0180*/  IMAD R9, R5, 0x2, R3 ;  /* 0x0000000205097824 */ /* 0x000fe200078e0203 */
[----:B------:R-:W-:Y:S01]  /*0190*/  ISETP.GE.AND P1, PT, R12, UR5, PT ;  /* 0x000000050c007c0c */ /* 0x000fe2000bf26270 */
[----:B------:R-:W-:Y:S01]  /*01a0*/  IMAD.IADD R8, R0, 0x1, R5 ;  /* 0x0000000100087824 */ /* 0x000fe200078e0205 */
[----:B------:R-:W-:Y:S01]  /*01b0*/  LEA R13, R13, R10, 0x2 ;  /* 0x0000000a0d0d7211 */ /* 0x000fe200078e10ff */
[----:B------:R-:W-:-:S04]  /*01c0*/  IMAD R11, R4, R9, RZ ;  /* 0x00000009040b7224 */ /* 0x000fc800078e02ff */
[----:B------:R-:W-:-:S04]  /*01d0*/  IMAD.IADD R12, R8, 0x1, R11 ;  /* 0x00000001080c7824 */ /* 0x000fc800078e020b */
[----:B------:R-:W-:Y:S01]  /*01e0*/  IMAD R20, R12, 0x4, R13 ;  /* 0x000000040c147824 */ /* 0x000fe200078e020d */
[----:B---3--:R-:W-:Y:S06]  /*01f0*/  @P0 BRA `(.L_x_74) ;  /* 0x0000000000dc0947 */ /* 0x008fec0003800000 */
[----:B------:R-:W-:Y:S01]  /*0200*/  ISETP.GE.AND P0, PT, R22, R5, PT ;  /* 0x000000051600720c */ /* 0x000fe20003f06270 */
[----:B------:R-:W-:-:S12]  /*0210*/  BSSY.RECONVERGENT B1, `(.L_x_75) ;  /* 0x0000016000017945 */ /* 0x000fd80003800200 */
[----:B------:R-:W-:Y:S05]  /*0220*/  @P0 BRA `(.L_x_76) ;  /* 0x0000000000500947 */ /* 0x000fea0003800000 */
[----:B------:R-:W0:Y:S01]  /*0230*/  LDC R14, c[0x0][0x374] ;  /* 0x0000dd00ff0e7b82 */ /* 0x000e220000000800 */
[----:B------:R-:W-:-:S13]  /*0240*/  ISETP.NE.AND P0, PT, RZ, UR9, PT ;  /* 0x00000009ff007c0c */ /* 0x000fda000bf05270 */
[----:B------:R-:W-:-:S04]  /*0250*/  @P0 IMAD R23, RZ, RZ, -UR5 ;  /* 0x80000005ff170e24 */ /* 0x000fc8000f8e02ff */
        /* <DEDUP_REMOVED lines=10> */
[----:B------:R-:W-:Y:S02]  /*0300*/  @!P2 IMAD.IADD R21, R4, 0x1, R21 ;  /* 0x000000010415a824 */ /* 0x000fe400078e0215 */
[C-C-:B------:R-:W-:Y:S02]  /*0310*/  @P0 IMAD R22, R9.reuse, R22, R8.reuse ;  /* 0x0000001609160224 */ /* 0x140fe400078e0208 */
[----:B------:R-:W-:-:S03]  /*0320*/  @!P2 IMAD R24, R9, R21, R8 ;  /* 0x000000150918a224 */ /* 0x000fc600078e0208 */
[----:B------:R-:W-:Y:S01]  /*0330*/  @P0 LEA R21, R22, R13, 0x2 ;  /* 0x0000000d16150211 */ /* 0x000fe200078e10ff */
[----:B------:R-:W-:-:S04]  /*0340*/  @!P2 IMAD R23, R24, 0x4, R13 ;  /* 0x000000041817a824 */ /* 0x000fc800078e020d */
[----:B--2---:R0:W-:Y:S04]  /*0350*/  @P0 STS [R21], R14 ;  /* 0x0000000e15000388 */ /* 0x0041e80000000800 */
[----:B---3--:R0:W-:Y:S02]  /*0360*/  @!P2 STS [R23], R16 ;  /* 0x000000101700a388 */ /* 0x0081e40000000800 */
.L_x_76:
[----:B------:R-:W-:Y:S05]  /*0370*/  BSYNC.RECONVERGENT B1 ;  /* 0x0000000000017941 */ /* 0x000fea0003800200 */
.L_x_75:
[----:B0-----:R-:W0:Y:S08]  /*0380*/  LDC.64 R14, c[0x0][0x388] ;  /* 0x0000e200ff0e7b82 */ /* 0x001e300000000a00 */
        /* <DEDUP_REMOVED lines=11> */
[----:B------:R-:W-:Y:S02]  /*0440*/  @P0 IMAD.IADD R5, R18, 0x1, -R5 ;  /* 0x0000000112050824 */ /* 0x000fe400078e0a05 */
[----:B0-----:R-:W-:-:S05]  /*0450*/  VIADD R14, R14, 0xffffffff ;  /* 0xffffffff0e0e7836 */ /* 0x001fca0000000000 */
[----:B------:R-:W-:Y:S02]  /*0460*/  ISETP.LE.U32.AND P2, PT, R14, UR8, PT ;  /* 0x000000080e007c0c */ /* 0x000fe4000bf43070 */
[----:B------:R-:W0:Y:S11]  /*0470*/  @P0 LDC.64 R14, c[0x0][0x388] ;  /* 0x0000e200ff0e0b82 */ /* 0x000e360000000a00 */
[----:B------:R-:W1:Y:S01]  /*0480*/  @!P2 LDC.64 R16, c[0x0][0x388] ;  /* 0x0000e200ff10ab82 */ /* 0x000e620000000a00 */
[----:B------:R-:W-:Y:S01]  /*0490*/  @!P2 IADD3 R25, PT, PT, R18, R3, RZ ;  /* 0x000000031219a210 */ /* 0x000fe20007ffe0ff */
[----:B0-----:R-:W-:-:S06]  /*04a0*/  @P0 IMAD.WIDE R14, R5, 0x4, R14 ;  /* 0x00000004050e0825 */ /* 0x001fcc00078e020e */
[----:B------:R-:W2:Y:S01]  /*04b0*/  @P0 LDG.E R14, desc[UR6][R14.64] ;  /* 0x000000060e0e0981 */ /* 0x000ea2000c1e1900 */
[----:B-1----:R-:W-:-:S06]  /*04c0*/  @!P2 IMAD.WIDE.U32 R16, R25, 0x4, R16 ;  /* 0x000000041910a825 */ /* 0x002fcc00078e0010 */
[----:B------:R-:W3:Y:S01]  /*04d0*/  @!P2 LDG.E R16, desc[UR6][R16.64] ;  /* 0x000000061010a981 */ /* 0x000ee2000c1e1900 */
[----:B------:R-:W-:Y:S02]  /*04e0*/  @P0 IMAD.IADD R0, R11, 0x1, R0 ;  /* 0x000000010b000824 */ /* 0x000fe400078e0200 */
[----:B------:R-:W-:Y:S02]  /*04f0*/  @!P2 IMAD.IADD R12, R12, 0x1, R3 ;  /* 0x000000010c0ca824 */ /* 0x000fe400078e0203 */
[--C-:B------:R-:W-:Y:S02]  /*0500*/  @P0 IMAD R5, R0, 0x4, R13.reuse ;  /* 0x0000000400050824 */ /* 0x100fe400078e020d */
[----:B------:R-:W-:-:S03]  /*0510*/  @!P2 IMAD R11, R12, 0x4, R13 ;  /* 0x000000040c0ba824 */ /* 0x000fc600078e020d */
[----:B--2---:R0:W-:Y:S04]  /*0520*/  @P0 STS [R5], R14 ;  /* 0x0000000e05000388 */ /* 0x0041e80000000800 */
[----:B---3--:R0:W-:Y:S02]  /*0530*/  @!P2 STS [R11], R16 ;  /* 0x000000100b00a388 */ /* 0x0081e40000000800 */
.L_x_78:
[----:B------:R-:W-:Y:S05]  /*0540*/  BSYNC.RECONVERGENT B1 ;  /* 0x0000000000017941 */ /* 0x000fea0003800200 */
.L_x_77:
[----:B-----5:R1:W-:Y:S04]  /*0550*/  STS [R20], R21 ;  /* 0x0000001514007388 */ /* 0x0203e80000000800 */
[----:B------:R1:W-:Y:S02]  /*0560*/  STS [R23], R22 ;  /* 0x0000001617007388 */ /* 0x0003e40000000800 */
.L_x_74:
[----:B------:R-:W-:Y:S05]  /*0570*/  BSYNC.RECONVERGENT B0 ;  /* 0x0000000000007941 */ /* 0x000fea0003800200 */
.L_x_73:
[----:B------:R-:W-:Y:S01]  /*0580*/  BAR.SYNC.DEFER_BLOCKING 0x0 ;  /* 0x0000000000007b1d */ /* 0x000fe20000010000 */
[C---:B------:R-:W-:Y:S02]  /*0590*/  ISETP.GT.AND P0, PT, R2.reuse, UR4, PT ;  /* 0x0000000402007c0c */ /* 0x040fe4000bf04270 */
[----:B------:R-:W-:Y:S02]  /*05a0*/  LEA R12, R19, R10, 0x2 ;  /* 0x0000000a130c7211 */ /* 0x000fe400078e10ff */
[----:B------:R-:W-:Y:S01]  /*05b0*/  ISETP.LT.OR P0, PT, R2, 0x1, P0 ;  /* 0x000000010200780c */ /* 0x000fe20000701670 */
[----:B------:R-:W-:Y:S03]  /*05c0*/  BSSY.RECONVERGENT B0, `(.L_x_79) ;  /* 0x0000021000007945 */ /* 0x000fe60003800200 */
[----:B------:R-:W-:-:S04]  /*05d0*/  ISETP.EQ.OR P0, PT, R7, RZ, P0 ;  /* 0x000000ff0700720c */ /* 0x000fc80000702670 */
[----:B------:R-:W-:-:S13]  /*05e0*/  ISETP.GT.OR P0, PT, R7, UR4, P0 ;  /* 0x0000000407007c0c */ /* 0x000fda0008704670 */
[----:B------:R-:W-:Y:S05]  /*05f0*/  @P0 BRA `(.L_x_80) ;  /* 0x0000000000740947 */ /* 0x000fea0003800000 */
[----:B------:R-:W-:Y:S01]  /*0600*/  VIADD R4, R4, 0xffffffff ;  /* 0xffffffff04047836 */ /* 0x000fe20000000000 */
[----:B0-----:R-:W-:Y:S01]  /*0610*/  LDS R14, [R20+-0x4] ;  /* 0xfffffc00140e7984 */ /* 0x001fe20000000800 */
[----:B------:R-:W-:Y:S02]  /*0620*/  BSSY.RECONVERGENT B1, `(.L_x_81) ;  /* 0x0000019000017945 */ /* 0x000fe40003800200 */
[----:B------:R-:W-:-:S04]  /*0630*/  IMAD R4, R9, R4, R8 ;  /* 0x0000000409047224 */ /* 0x000fc800078e0208 */
[----:B------:R-:W-:Y:S02]  /*0640*/  IMAD R0, R4, 0x4, R13 ;  /* 0x0000000404007824 */ /* 0x000fe400078e020d */
[----:B------:R-:W0:Y:S02]  /*0650*/  LDC.64 R4, c[0x0][0x3a0] ;  /* 0x0000e800ff047b82 */ /* 0x000e240000000a00 */
[----:B------:R-:W-:Y:S02]  /*0660*/  IMAD R8, R9, 0x8, R0 ;  /* 0x0000000809087824 */ /* 0x000fe400078e0200 */
[----:B------:R-:W-:Y:S01]  /*0670*/  LDS R0, [R0] ;  /* 0x0000000000007984 */ /* 0x000fe20000000800 */
[----:B------:R-:W-:-:S03]  /*0680*/  IMAD R9, R19, 0x4, R6 ;  /* 0x0000000413097824 */ /* 0x000fc600078e0206 */
[----:B------:R-:W2:Y:S04]  /*0690*/  LDS R11, [R8] ;  /* 0x00000000080b7984 */ /* 0x000ea80000000800 */
[----:B------:R-:W3:Y:S04]  /*06a0*/  LDS R6, [R20+0x4] ;  /* 0x0000040014067984 */ /* 0x000ee80000000800 */
[----:B------:R-:W4:Y:S01]  /*06b0*/  LDS R9, [R9] ;  /* 0x0000000009097984 */ /* 0x000f220000000800 */
[----:B0-----:R-:W0:Y:S01]  /*06c0*/  MUFU.RCP R16, R5 ;  /* 0x0000000500107308 */ /* 0x001e220000001000 */
[----:B--2---:R-:W-:-:S04]  /*06d0*/  FADD R11, R0, R11 ;  /* 0x0000000b000b7221 */ /* 0x004fc80000000000 */
[----:B------:R-:W-:-:S04]  /*06e0*/  FADD R11, R11, R14 ;  /* 0x0000000e0b0b7221 */ /* 0x000fc80000000000 */
[----:B---3--:R-:W-:Y:S01]  /*06f0*/  FADD R6, R11, R6 ;  /* 0x000000060b067221 */ /* 0x008fe20000000000 */
[----:B0-----:R-:W-:-:S03]  /*0700*/  FFMA R11, R16, -R5, 1 ;  /* 0x3f800000100b7423 */ /* 0x001fc60000000805 */
[----:B----4-:R-:W-:Y:S01]  /*0710*/  FFMA R0, R6, R4, R9 ;  /* 0x0000000406007223 */ /* 0x010fe20000000009 */
[----:B------:R-:W-:-:S03]  /*0720*/  FFMA R11, R16, R11, R16 ;  /* 0x0000000b100b7223 */ /* 0x000fc60000000010 */
[----:B------:R-:W0:Y:S01]  /*0730*/  FCHK P0, R0, R5 ;  /* 0x0000000500007302 */ /* 0x000e220000000000 */
[----:B------:R-:W-:-:S04]  /*0740*/  FFMA R4, R0, R11, RZ ;  /* 0x0000000b00047223 */ /* 0x000fc800000000ff */
[----:B------:R-:W-:-:S04]  /*0750*/  FFMA R6, R4, -R5, R0 ;  /* 0x8000000504067223 */ /* 0x000fc80000000000 */
[----:B------:R-:W-:Y:S01]  /*0760*/  FFMA R11, R11, R6, R4 ;  /* 0x000000060b0b7223 */ /* 0x000fe20000000004 */
[----:B0-----:R-:W-:Y:S06]  /*0770*/  @!P0 BRA `(.L_x_82) ;  /* 0x00000000000c8947 */ /* 0x001fec0003800000 */
[----:B------:R-:W-:-:S07]  /*0780*/  MOV R4, 0x7a0 ;  /* 0x000007a000047802 */ /* 0x000fce0000000f00 */
[----:B-1----:R-:W-:Y:S05]  /*0790*/  CALL.REL.NOINC `($__internal_3_$__cuda_sm3x_div_rn_noftz_f32_slowpath) ;  /* 0x0000000400b07944 */ /* 0x002fea0003c00000 */
[----:B------:R-:W-:-:S07]  /*07a0*/  MOV R11, R0 ;  /* 0x00000000000b7202 */ /* 0x000fce0000000f00 */
.L_x_82:
[----:B------:R-:W-:Y:S05]  /*07b0*/  BSYNC.RECONVERGENT B1 ;  /* 0x0000000000017941 */ /* 0x000fea0003800200 */
.L_x_81:
[----:B------:R2:W-:Y:S02]  /*07c0*/  STS [R12], R11 ;  /* 0x0000000b0c007388 */ /* 0x0005e40000000800 */
.L_x_80:
[----:B------:R-:W-:Y:S05]  /*07d0*/  BSYNC.RECONVERGENT B0 ;  /* 0x0000000000007941 */ /* 0x000fea0003800200 */
.L_x_79:
[----:B------:R-:W3:Y:S01]  /*07e0*/  LDCU UR4, c[0x0][0x370] ;  /* 0x00006e00ff0477ac */ /* 0x000ee20008000800 */
[----:B------:R-:W-:Y:S01]  /*07f0*/  BSSY B0, `(.L_x_83) ;  /* 0x0000060000007945 */ /* 0x000fe20003800000 */
[----:B---3--:R-:W-:-:S04]  /*0800*/  UIADD3 UR4, UPT, UPT, UR4, -0x1, URZ ;  /* 0xffffffff04047890 */ /* 0x008fc8000fffe0ff */
[----:B------:R-:W-:-:S04]  /*0810*/  UISETP.NE.AND UP0, UPT, UR8, UR4, UPT ;  /* 0x000000040800728c */ /* 0x000fc8000bf05270 */
[----:B------:R-:W-:-:S04]  /*0820*/  UISETP.EQ.OR UP0, UPT, UR8, URZ, !UP0 ;  /* 0x000000ff0800728c */ /* 0x000fc8000c702670 */
[----:B------:R-:W-:-:S09]  /*0830*/  UISETP.EQ.OR UP0, UPT, UR9, URZ, UP0 ;  /* 0x000000ff0900728c */ /* 0x000fd20008702670 */
[----:B------:R-:W-:Y:S05]  /*0840*/  BRA.U UP0, `(.L_x_84) ;  /* 0x0000000100187547 */ /* 0x000fea000b800000 */
[----:B------:R-:W3:Y:S01]  /*0850*/  LDC R0, c[0x0][0x374] ;  /* 0x0000dd00ff007b82 */ /* 0x000ee20000000800 */
[----:B------:R-:W-:Y:S01]  /*0860*/  VIMNMX R4, PT, PT, R2, R7, !PT ;  /* 0x0000000702047248 */ /* 0x000fe20007fe0100 */
[----:B---3--:R-:W-:-:S05]  /*0870*/  VIADD R0, R0, 0xffffffff ;  /* 0xffffffff00007836 */ /* 0x008fca0000000000 */
[----:B------:R-:W-:-:S04]  /*0880*/  ISETP.NE.AND P0, PT, R0, UR9, PT ;  /* 0x0000000900007c0c */ /* 0x000fc8000bf05270 */
[----:B------:R-:W-:-:S13]  /*0890*/  ISETP.GE.OR P0, PT, R4, UR5, P0 ;  /* 0x0000000504007c0c */ /* 0x000fda0008706670 */
[----:B------:R-:W-:Y:S05]  /*08a0*/  @P0 BRA `(.L_x_85) ;  /* 0x0000000400500947 */ /* 0x000fea0003800000 */
.L_x_84:
[----:B0-----:R-:W0:Y:S01]  /*08b0*/  LDC R5, c[0x3][RZ] ;  /* 0x00c00000ff057b82 */ /* 0x001e220000000800 */
[----:B------:R-:W-:Y:S05]  /*08c0*/  WARPSYNC.ALL ;  /* 0x0000000000007948 */ /* 0x000fea0003800000 */
[----:B------:R-:W-:Y:S01]  /*08d0*/  IMAD.IADD R19, R19, 0x1, -R3 ;  /* 0x0000000113137824 */ /* 0x000fe200078e0a03 */
[----:B------:R-:W-:Y:S01]  /*08e0*/  BSSY.RECONVERGENT B1, `(.L_x_86) ;  /* 0x0000031000017945 */ /* 0x000fe20003800200 */
[----:B------:R-:W-:Y:S02]  /*08f0*/  IMAD R3, R3, 0x4, R12 ;  /* 0x0000000403037824 */ /* 0x000fe400078e020c */
[----:B------:R-:W-:Y:S01]  /*0900*/  IMAD R10, R19, 0x4, R10 ;  /* 0x00000004130a7824 */ /* 0x000fe200078e020a */
[----:B------:R-:W-:Y:S01]  /*0910*/  BAR.SYNC.DEFER_BLOCKING 0x0 ;  /* 0x0000000000007b1d */ /* 0x000fe20000010000 */
[----:B0-----:R-:W-:-:S04]  /*0920*/  ISETP.GT.AND P0, PT, R7, R5, PT ;  /* 0x000000050700720c */ /* 0x001fc80003f04270 */
[----:B------:R-:W-:-:S04]  /*0930*/  ISETP.NE.AND P0, PT, R7, RZ, !P0 ;  /* 0x000000ff0700720c */ /* 0x000fc80004705270 */
[----:B------:R-:W-:-:S13]  /*0940*/  ISETP.NE.OR P2, PT, R2, RZ, !P0 ;  /* 0x000000ff0200720c */ /* 0x000fda0004745670 */
[----:B------:R-:W-:Y:S05]  /*0950*/  @P2 BRA `(.L_x_87) ;  /* 0x0000000000202947 */ /* 0x000fea0003800000 */
[----:B------:R-:W0:Y:S02]  /*0960*/  LDC R0, c[0x0][0x380] ;  /* 0x0000e000ff007b82 */ /* 0x000e240000000800 */
[----:B0-----:R-:W-:-:S13]  /*0970*/  ISETP.NE.AND P0, PT, R0, 0x1, PT ;  /* 0x000000010000780c */ /* 0x001fda0003f05270 */
[----:B------:R-:W2:Y:S04]  /*0980*/  @!P0 LDS R0, [R12+0x4] ;  /* 0x000004000c008984 */ /* 0x000ea80000000800 */
[----:B------:R-:W0:Y:S01]  /*0990*/  @P0 LDS R9, [R12+0x4] ;  /* 0x000004000c090984 */ /* 0x000e220000000800 */
[----:B--2---:R-:W-:-:S05]  /*09a0*/  @!P0 FADD R11, -R0, -RZ ;  /* 0x800000ff000b8221 */ /* 0x004fca0000000100 */
[----:B------:R2:W-:Y:S04]  /*09b0*/  @!P0 STS [R12], R11 ;  /* 0x0000000b0c008388 */ /* 0x0005e80000000800 */
[----:B0-----:R2:W-:Y:S01]  /*09c0*/  @P0 STS [R12], R9 ;  /* 0x000000090c000388 */ /* 0x0015e20000000800 */
[----:B------:R-:W-:Y:S05]  /*09d0*/  BRA `(.L_x_88) ;  /* 0x0000000000847947 */ /* 0x000fea0003800000 */
.L_x_87:
[----:B------:R-:W-:-:S04]  /*09e0*/  IADD3 R0, PT, PT, R5, 0x1, RZ ;  /* 0x0000000105007810 */ /* 0x000fc80007ffe0ff */
[----:B------:R-:W-:-:S13]  /*09f0*/  ISETP.NE.OR P0, PT, R2, R0, !P0 ;  /* 0x000000000200720c */ /* 0x000fda0004705670 */
[----:B------:R-:W-:Y:S05]  /*0a00*/  @P0 BRA `(.L_x_89) ;  /* 0x0000000000200947 */ /* 0x000fea0003800000 */
[----:B------:R-:W0:Y:S02]  /*0a10*/  LDC R0, c[0x0][0x380] ;  /* 0x0000e000ff007b82 */ /* 0x000e240000000800 */
[----:B0-----:R-:W-:-:S13]  /*0a20*/  ISETP.NE.AND P0, PT, R0, 0x1, PT ;  /* 0x000000010000780c */ /* 0x001fda0003f05270 */
[----:B------:R-:W2:Y:S04]  /*0a30*/  @!P0 LDS R0, [R12+-0x4] ;  /* 0xfffffc000c008984 */ /* 0x000ea80000000800 */
[----:B------:R-:W0:Y:S01]  /*0a40*/  @P0 LDS R9, [R12+-0x4] ;  /* 0xfffffc000c090984 */ /* 0x000e220000000800 */
[----:B--2---:R-:W-:-:S05]  /*0a50*/  @!P0 FADD R11, -R0, -RZ ;  /* 0x800000ff000b8221 */ /* 0x004fca0000000100 */
[----:B------:R3:W-:Y:S04]  /*0a60*/  @!P0 STS [R12], R11 ;  /* 0x0000000b0c008388 */ /* 0x0007e80000000800 */
[----:B0-----:R3:W-:Y:S01]  /*0a70*/  @P0 STS [R12], R9 ;  /* 0x000000090c000388 */ /* 0x0017e20000000800 */
[----:B------:R-:W-:Y:S05]  /*0a80*/  BRA `(.L_x_88) ;  /* 0x0000000000587947 */ /* 0x000fea0003800000 */
.L_x_89:
[----:B------:R-:W-:-:S04]  /*0a90*/  ISETP.GE.AND P0, PT, R2, 0x1, PT ;  /* 0x000000010200780c */ /* 0x000fc80003f06270 */
[----:B------:R-:W-:-:S04]  /*0aa0*/  ISETP.NE.OR P0, PT, R7, RZ, !P0 ;  /* 0x000000ff0700720c */ /* 0x000fc80004705670 */
[----:B------:R-:W-:-:S13]  /*0ab0*/  ISETP.GT.OR P0, PT, R2, R5, P0 ;  /* 0x000000050200720c */ /* 0x000fda0000704670 */
[----:B------:R-:W-:Y:S05]  /*0ac0*/  @P0 BRA `(.L_x_90) ;  /* 0x0000000000200947 */ /* 0x000fea0003800000 */
[----:B------:R-:W0:Y:S02]  /*0ad0*/  LDC R0, c[0x0][0x380] ;  /* 0x0000e000ff007b82 */ /* 0x000e240000000800 */
[----:B0-----:R-:W-:-:S13]  /*0ae0*/  ISETP.NE.AND P0, PT, R0, 0x2, PT ;  /* 0x000000020000780c */ /* 0x001fda0003f05270 */
[----:B------:R-:W2:Y:S02]  /*0af0*/  @!P0 LDS R0, [R3] ;  /* 0x0000000003008984 */ /* 0x000ea40000000800 */
[----:B--2---:R-:W-:-:S05]  /*0b00*/  @!P0 FADD R11, -R0, -RZ ;  /* 0x800000ff000b8221 */ /* 0x004fca0000000100 */
[----:B------:R-:W-:Y:S04]  /*0b10*/  @!P0 STS [R12], R11 ;  /* 0x0000000b0c008388 */ /* 0x000fe80000000800 */
[----:B------:R-:W0:Y:S04]  /*0b20*/  @P0 LDS R9, [R3] ;  /* 0x0000000003090984 */ /* 0x000e280000000800 */
[----:B0-----:R0:W-:Y:S01]  /*0b30*/  @P0 STS [R12], R9 ;  /* 0x000000090c000388 */ /* 0x0011e20000000800 */
[----:B------:R-:W-:Y:S05]  /*0b40*/  BRA `(.L_x_88) ;  /* 0x0000000000287947 */ /* 0x000fea0003800000 */
.L_x_90:
[----:B------:R-:W-:-:S04]  /*0b50*/  ISETP.NE.AND P0, PT, R7, R0, PT ;  /* 0x000000000700720c */ /* 0x000fc80003f05270 */
[----:B------:R-:W-:-:S04]  /*0b60*/  ISETP.GT.OR P0, PT, R2, R5, P0 ;  /* 0x000000050200720c */ /* 0x000fc80000704670 */
[----:B------:R-:W-:-:S13]  /*0b70*/  ISETP.LT.OR P0, PT, R2, 0x1, P0 ;  /* 0x000000010200780c */ /* 0x000fda0000701670 */
[----:B------:R-:W-:Y:S05]  /*0b80*/  @P0 BRA `(.L_x_88) ;  /* 0x0000000000180947 */ /* 0x000fea0003800000 */
[----:B------:R-:W0:Y:S01]  /*0b90*/  LDS R4, [R10] ;  /* 0x000000000a047984 */ /* 0x000e220000000800 */
[----:B------:R-:W3:Y:S02]  /*0ba0*/  LDC R0, c[0x0][0x380] ;  /* 0x0000e000ff007b82 */ /* 0x000ee40000000800 */
[----:B---3--:R-:W-:-:S13]  /*0bb0*/  ISETP.NE.AND P0, PT, R0, 0x2, PT ;  /* 0x000000020000780c */ /* 0x008fda0003f05270 */
[----:B0-----:R-:W-:Y:S01]  /*0bc0*/  @!P0 FADD R9, -R4, -RZ ;  /* 0x800000ff04098221 */ /* 0x001fe20000000100 */
[----:B------:R-:W-:-:S05]  /*0bd0*/  @P0 IMAD.MOV.U32 R9, RZ, RZ, R4 ;  /* 0x000000ffff090224 */ /* 0x000fca00078e0004 */
[----:B------:R4:W-:Y:S02]  /*0be0*/  STS [R12], R9 ;  /* 0x000000090c007388 */ /* 0x0009e40000000800 */
.L_x_88:
[----:B------:R-:W-:Y:S05]  /*0bf0*/  BSYNC.RECONVERGENT B1 ;  /* 0x0000000000017941 */ /* 0x000fea0003800200 */
.L_x_86:
[----:B------:R-:W-:Y:S01]  /*0c00*/  BAR.SYNC.DEFER_BLOCKING 0x0 ;  /* 0x0000000000007b1d */ /* 0x000fe20000010000 */
[----:B------:R-:W-:-:S13]  /*0c10*/  LOP3.LUT P0, RZ, R2, R7, RZ, 0xfc, !PT ;  /* 0x0000000702ff7212 */ /* 0x000fda000780fcff */
[----:B------:R-:W-:Y:S04]  /*0c20*/  @!P0 LDS R0, [R12+0x4] ;  /* 0x000004000c008984 */ /* 0x000fe80000000800 */
[----:B0-234-:R-:W0:Y:S02]  /*0c30*/  @!P0 LDS R9, [R3] ;  /* 0x0000000003098984 */ /* 0x01de240000000800 */
[----:B0-----:R-:W-:-:S04]  /*0c40*/  @!P0 FADD R0, R0, R9 ;  /* 0x0000000900008221 */ /* 0x001fc80000000000 */
[----:B------:R-:W-:-:S05]  /*0c50*/  @!P0 FMUL R9, R0, 0.5 ;  /* 0x3f00000000098820 */ /* 0x000fca0000400000 */
[----:B------:R3:W-:Y:S01]  /*0c60*/  @!P0 STS [R12], R9 ;  /* 0x000000090c008388 */ /* 0x0007e20000000800 */
[----:B------:R-:W-:Y:S05]  /*0c70*/  @!P0 BRA `(.L_x_85) ;  /* 0x00000000005c8947 */ /* 0x000fea0003800000 */
[----:B---3--:R-:W-:-:S05]  /*0c80*/  VIADD R9, R5, 0x1 ;  /* 0x0000000105097836 */ /* 0x008fca0000000000 */
[----:B------:R-:W-:-:S04]  /*0c90*/  ISETP.NE.AND P0, PT, R7, R9, PT ;  /* 0x000000090700720c */ /* 0x000fc80003f05270 */
[----:B------:R-:W-:-:S13]  /*0ca0*/  ISETP.NE.OR P2, PT, R2, RZ, P0 ;  /* 0x000000ff0200720c */ /* 0x000fda0000745670 */
[----:B------:R-:W-:Y:S04]  /*0cb0*/  @!P2 LDS R0, [R12+0x4] ;  /* 0x000004000c00a984 */ /* 0x000fe80000000800 */
        /* <DEDUP_REMOVED lines=8> */
[----:B------:R-:W0:Y:S02]  /*0d40*/  @!P2 LDS R0, [R12+-0x4] ;  /* 0xfffffc000c00a984 */ /* 0x000e240000000800 */
[----:B0-----:R-:W-:-:S04]  /*0d50*/  @!P2 FADD R0, R0, R3 ;  /* 0x000000030000a221 */ /* 0x001fc80000000000 */
[----:B----4-:R-:W-:-:S05]  /*0d60*/  @!P2 FMUL R5, R0, 0.5 ;  /* 0x3f0000000005a820 */ /* 0x010fca0000400000 */
[----:B------:R0:W-:Y:S01]  /*0d70*/  @!P2 STS [R12], R5 ;  /* 0x000000050c00a388 */ /* 0x0001e20000000800 */
[----:B------:R-:W-:Y:S05]  /*0d80*/  @!P2 BRA `(.L_x_85) ;  /* 0x000000000018a947 */ /* 0x000fea0003800000 */
[----:B------:R-:W-:-:S13]  /*0d90*/  ISETP.NE.OR P0, PT, R2, R9, P0 ;  /* 0x000000090200720c */ /* 0x000fda0000705670 */
[----:B------:R-:W-:Y:S04]  /*0da0*/  @!P0 LDS R3, [R10] ;  /* 0x000000000a038984 */ /* 0x000fe80000000800 */
[----:B------:R-:W2:Y:S02]  /*0db0*/  @!P0 LDS R0, [R12+-0x4] ;  /* 0xfffffc000c008984 */ /* 0x000ea40000000800 */
[----:B--2---:R-:W-:-:S04]  /*0dc0*/  @!P0 FADD R0, R0, R3 ;  /* 0x0000000300008221 */ /* 0x004fc80000000000 */
[----:B------:R-:W-:-:S05]  /*0dd0*/  @!P0 FMUL R3, R0, 0.5 ;  /* 0x3f00000000038820 */ /* 0x000fca0000400000 */
[----:B------:R2:W-:Y:S02]  /*0de0*/  @!P0 STS [R12], R3 ;  /* 0x000000030c008388 */ /* 0x0005e40000000800 */
.L_x_85:
[----:B------:R-:W-:Y:S05]  /*0df0*/  BSYNC B0 ;  /* 0x0000000000007941 */ /* 0x000fea0003800000 */
.L_x_83:
[----:B------:R-:W-:Y:S05]  /*0e00*/  @P1 EXIT ;  /* 0x000000000000194d */ /* 0x000fea0003800000 */
[----:B0---4-:R-:W0:Y:S01]  /*0e10*/  LDS R5, [R12] ;  /* 0x000000000c057984 */ /* 0x011e220000000800 */
[----:B--2---:R-:W2:Y:S02]  /*0e20*/  LDC.64 R2, c[0x0][0x398] ;  /* 0x0000e600ff027b82 */ /* 0x004ea40000000a00 */
[----:B--2---:R-:W-:-:S05]  /*0e30*/  IMAD.WIDE R18, R18, 0x4, R2 ;  /* 0x0000000412127825 */ /* 0x004fca00078e0202 */
[----:B0-----:R-:W-:Y:S01]  /*0e40*/  STG.E desc[UR6][R18.64], R5 ;  /* 0x0000000512007986 */ /* 0x001fe2000c101906 */
[----:B------:R-:W-:Y:S05]  /*0e50*/  EXIT ;  /* 0x000000000000794d */ /* 0x000fea0003800000 */
        .weak           $__internal_3_$__cuda_sm3x_div_rn_noftz_f32_slowpath
        .type           $__internal_3_$__cuda_sm3x_div_rn_noftz_f32_slowpath,@function
        .size           $__internal_3_$__cuda_sm3x_div_rn_noftz_f32_slowpath,(.L_x_107 - $__internal_3_$__cuda_sm3x_div_rn_noftz_f32_slowpath)
$__internal_3_$__cuda_sm3x_div_rn_noftz_f32_slowpath:
[----:B------:R-:W0:Y:S01]  /*0e60*/  LDC R5, c[0x0][0x3a4] ;  /* 0x0000e900ff057b82 */ /* 0x000e220000000800 */
[----:B------:R-:W-:Y:S01]  /*0e70*/  SHF.R.U32.HI R6, RZ, 0x17, R0 ;  /* 0x00000017ff067819 */ /* 0x000fe20000011600 */
[----:B------:R-:W1:Y:S01]  /*0e80*/  LDCU UR4, c[0x0][0x3a4] ;  /* 0x00007480ff0477ac */ /* 0x000e620008000800 */
[----:B------:R-:W-:Y:S01]  /*0e90*/  BSSY.RECONVERGENT B2, `(.L_x_91) ;  /* 0x0000064000027945 */ /* 0x000fe20003800200 */
[----:B------:R-:W-:Y:S02]  /*0ea0*/  MOV R11, R0 ;  /* 0x00000000000b7202 */ /* 0x000fe40000000f00 */
[----:B------:R-:W-:-:S05]  /*0eb0*/  LOP3.LUT R9, R6, 0xff, RZ, 0xc0, !PT ;  /* 0x000000ff06097812 */ /* 0x000fca00078ec0ff */
[----:B------:R-:W-:Y:S02]  /*0ec0*/  VIADD R13, R9, 0xffffffff ;  /* 0xffffffff090d7836 */ /* 0x000fe40000000000 */
[----:B-1----:R-:W-:Y:S01]  /*0ed0*/  IMAD.U32 R14, RZ, RZ, UR4 ;  /* 0x00000004ff0e7e24 */ /* 0x002fe2000f8e00ff */
[----:B0-----:R-:W-:-:S04]  /*0ee0*/  SHF.R.U32.HI R8, RZ, 0x17, R5 ;  /* 0x00000017ff087819 */ /* 0x001fc80000011605 */
[----:B------:R-:W-:-:S05]  /*0ef0*/  LOP3.LUT R8, R8, 0xff, RZ, 0xc0, !PT ;  /* 0x000000ff08087812 */ /* 0x000fca00078ec0ff */
[----:B------:R-:W-:-:S05]  /*0f00*/  VIADD R15, R8, 0xffffffff ;  /* 0xffffffff080f7836 */ /* 0x000fca0000000000 */
[----:B------:R-:W-:-:S04]  /*0f10*/  ISETP.GT.U32.AND P0, PT, R15, 0xfd, PT ;  /* 0x000000fd0f00780c */ /* 0x000fc80003f04070 */
[----:B------:R-:W-:-:S13]  /*0f20*/  ISETP.GT.U32.OR P0, PT, R13, 0xfd, P0 ;  /* 0x000000fd0d00780c */ /* 0x000fda0000704470 */
[----:B------:R-:W-:Y:S01]  /*0f30*/  @!P0 IMAD.MOV.U32 R6, RZ, RZ, RZ ;  /* 0x000000ffff068224 */ /* 0x000fe200078e00ff */
        /* <DEDUP_REMOVED lines=17> */
[----:B------:R-:W-:Y:S02]  /*1050*/  ISETP.GE.AND P0, PT, R13, RZ, PT ;  /* 0x000000ff0d00720c */ /* 0x000fe40003f06270 */
[----:B------:R-:W-:-:S11]  /*1060*/  ISETP.GE.AND P2, PT, R15, RZ, PT ;  /* 0x000000ff0f00720c */ /* 0x000fd60003f46270 */
[----:B------:R-:W-:Y:S02]  /*1070*/  @P0 IMAD.MOV.U32 R6, RZ, RZ, RZ ;  /* 0x000000ffff060224 */ /* 0x000fe400078e00ff */
[----:B------:R-:W-:Y:S01]  /*1080*/  @!P0 FFMA R11, R0, 1.84467440737095516160e+19, RZ ;  /* 0x5f800000000b8823 */ /* 0x000fe200000000ff */
[----:B------:R-:W-:Y:S02]  /*1090*/  @!P0 IMAD.MOV.U32 R6, RZ, RZ, -0x40 ;  /* 0xffffffc0ff068424 */ /* 0x000fe400078e00ff */
[----:B------:R-:W-:-:S03]  /*10a0*/  @!P2 FFMA R14, R5, 1.84467440737095516160e+19, RZ ;  /* 0x5f800000050ea823 */ /* 0x000fc600000000ff */
[----:B------:R-:W-:-:S07]  /*10b0*/  @!P2 IADD3 R6, PT, PT, R6, 0x40, RZ ;  /* 0x000000400606a810 */ /* 0x000fce0007ffe0ff */
.L_x_92:
[----:B------:R-:W-:Y:S01]  /*10c0*/  LEA R5, R8, 0xc0800000, 0x17 ;  /* 0xc080000008057811 */ /* 0x000fe200078eb8ff */
[----:B------:R-:W-:Y:S01]  /*10d0*/  VIADD R9, R9, 0xffffff81 ;  /* 0xffffff8109097836 */ /* 0x000fe20000000000 */
[----:B------:R-:W-:Y:S03]  /*10e0*/  BSSY.RECONVERGENT B3, `(.L_x_97) ;  /* 0x0000035000037945 */ /* 0x000fe60003800200 */
[----:B------:R-:W-:Y:S02]  /*10f0*/  IMAD.IADD R5, R14, 0x1, -R5 ;  /* 0x000000010e057824 */ /* 0x000fe400078e0a05 */
[C---:B------:R-:W-:Y:S01]  /*1100*/  IMAD R0, R9.reuse, -0x800000, R11 ;  /* 0xff80000009007824 */ /* 0x040fe200078e020b */
[----:B------:R-:W-:Y:S01]  /*1110*/  IADD3 R9, PT, PT, R9, 0x7f, -R8 ;  /* 0x0000007f09097810 */ /* 0x000fe20007ffe808 */
[----:B------:R-:W0:Y:S01]  /*1120*/  MUFU.RCP R13, R5 ;  /* 0x00000005000d7308 */ /* 0x000e220000001000 */
[----:B------:R-:W-:-:S03]  /*1130*/  FADD.FTZ R15, -R5, -RZ ;  /* 0x800000ff050f7221 */ /* 0x000fc60000010100 */
[----:B------:R-:W-:Y:S02]  /*1140*/  IMAD.IADD R9, R9, 0x1, R6 ;  /* 0x0000000109097824 */ /* 0x000fe400078e0206 */
[----:B0-----:R-:W-:-:S04]  /*1150*/  FFMA R14, R13, R15, 1 ;  /* 0x3f8000000d0e7423 */ /* 0x001fc8000000000f */
[----:B------:R-:W-:-:S04]  /*1160*/  FFMA R16, R13, R14, R13 ;  /* 0x0000000e0d107223 */ /* 0x000fc8000000000d */
[----:B------:R-:W-:-:S04]  /*1170*/  FFMA R11, R0, R16, RZ ;  /* 0x00000010000b7223 */ /* 0x000fc800000000ff */
[----:B------:R-:W-:-:S04]  /*1180*/  FFMA R14, R15, R11, R0 ;  /* 0x0000000b0f0e7223 */ /* 0x000fc80000000000 */
[----:B------:R-:W-:-:S04]  /*1190*/  FFMA R11, R16, R14, R11 ;  /* 0x0000000e100b7223 */ /* 0x000fc8000000000b */
[----:B------:R-:W-:-:S04]  /*11a0*/  FFMA R14, R15, R11, R0 ;  /* 0x0000000b0f0e7223 */ /* 0x000fc80000000000 */
[----:B------:R-:W-:-:S05]  /*11b0*/  FFMA R0, R16, R14, R11 ;  /* 0x0000000e10007223 */ /* 0x000fca000000000b */
[----:B------:R-:W-:-:S04]  /*11c0*/  SHF.R.U32.HI R5, RZ, 0x17, R0 ;  /* 0x00000017ff057819 */ /* 0x000fc80000011600 */
[----:B------:R-:W-:-:S04]  /*11d0*/  LOP3.LUT R5, R5, 0xff, RZ, 0xc0, !PT ;  /* 0x000000ff05057812 */ /* 0x000fc800078ec0ff */
[----:B------:R-:W-:-:S05]  /*11e0*/  IADD3 R13, PT, PT, R5, R9, RZ ;  /* 0x00000009050d7210 */ /* 0x000fca0007ffe0ff */
        /* <DEDUP_REMOVED lines=10> */
[CCC-:B------:R-:W-:Y:S01]  /*1290*/  FFMA.RZ R5, R16.reuse, R14.reuse, R11.reuse ;  /* 0x0000000e10057223 */ /* 0x1c0fe2000000c00b */
[C---:B------:R-:W-:Y:S02]  /*12a0*/  VIADD R9, R13.reuse, 0x20 ;  /* 0x000000200d097836 */ /* 0x040fe40000000000 */
[CCC-:B------:R-:W-:Y:S01]  /*12b0*/  FFMA.RM R6, R16.reuse, R14.reuse, R11.reuse ;  /* 0x0000000e10067223 */ /* 0x1c0fe2000000400b */
[----:B------:R-:W-:Y:S02]  /*12c0*/  ISETP.NE.AND P3, PT, R13, RZ, PT ;  /* 0x000000ff0d00720c */ /* 0x000fe40003f65270 */
[----:B------:R-:W-:Y:S01]  /*12d0*/  LOP3.LUT R8, R5, 0x7fffff, RZ, 0xc0, !PT ;  /* 0x007fffff05087812 */ /* 0x000fe200078ec0ff */
[----:B------:R-:W-:Y:S01]  /*12e0*/  FFMA.RP R5, R16, R14, R11 ;  /* 0x0000000e10057223 */ /* 0x000fe2000000800b */
[----:B------:R-:W-:Y:S01]  /*12f0*/  IMAD.MOV R11, RZ, RZ, -R13 ;  /* 0x000000ffff0b7224 */ /* 0x000fe200078e0a0d */
[----:B------:R-:W-:Y:S02]  /*1300*/  ISETP.NE.AND P2, PT, R13, RZ, PT ;  /* 0x000000ff0d00720c */ /* 0x000fe40003f45270 */
[----:B------:R-:W-:-:S02]  /*1310*/  LOP3.LUT R8, R8, 0x800000, RZ, 0xfc, !PT ;  /* 0x0080000008087812 */ /* 0x000fc400078efcff */
[----:B------:R-:W-:Y:S02]  /*1320*/  FSETP.NEU.FTZ.AND P0, PT, R5, R6, PT ;  /* 0x000000060500720b */ /* 0x000fe40003f1d000 */
[----:B------:R-:W-:Y:S02]  /*1330*/  SHF.L.U32 R9, R8, R9, RZ ;  /* 0x0000000908097219 */ /* 0x000fe400000006ff */
[----:B------:R-:W-:Y:S02]  /*1340*/  SEL R5, R11, RZ, P3 ;  /* 0x000000ff0b057207 */ /* 0x000fe40001800000 */
[----:B------:R-:W-:Y:S02]  /*1350*/  ISETP.NE.AND P2, PT, R9, RZ, P2 ;  /* 0x000000ff0900720c */ /* 0x000fe40001745270 */
[----:B------:R-:W-:Y:S02]  /*1360*/  SHF.R.U32.HI R5, RZ, R5, R8 ;  /* 0x00000005ff057219 */ /* 0x000fe40000011608 */
[----:B------:R-:W-:-:S02]  /*1370*/  PLOP3.LUT P0, PT, P0, P2, PT, 0xf8, 0x8f ;  /* 0x00000000008f781c */ /* 0x000fc40000705f70 */
[----:B------:R-:W-:Y:S02]  /*1380*/  SHF.R.U32.HI R9, RZ, 0x1, R5 ;  /* 0x00000001ff097819 */ /* 0x000fe40000011605 */
[----:B------:R-:W-:-:S04]  /*1390*/  SEL R6, RZ, 0x1, !P0 ;  /* 0x00000001ff067807 */ /* 0x000fc80004000000 */
[----:B------:R-:W-:-:S04]  /*13a0*/  LOP3.LUT R6, R6, 0x1, R9, 0xf8, !PT ;  /* 0x0000000106067812 */ /* 0x000fc800078ef809 */
[----:B------:R-:W-:-:S04]  /*13b0*/  LOP3.LUT R6, R6, R5, RZ, 0xc0, !PT ;  /* 0x0000000506067212 */ /* 0x000fc800078ec0ff */
[----:B------:R-:W-:-:S04]  /*13c0*/  IADD3 R9, PT, PT, R9, R6, RZ ;  /* 0x0000000609097210 */ /* 0x000fc80007ffe0ff */
[----:B------:R-:W-:Y:S01]  /*13d0*/  LOP3.LUT R0, R9, R0, RZ, 0xfc, !PT ;  /* 0x0000000009007212 */ /* 0x000fe200078efcff */
[----:B------:R-:W-:Y:S06]  /*13e0*/  BRA `(.L_x_100) ;  /* 0x0000000000107947 */ /* 0x000fec0003800000 */
.L_x_99:
[----:B------:R-:W-:-:S04]  /*13f0*/  LOP3.LUT R0, R0, 0x80000000, RZ, 0xc0, !PT ;  /* 0x8000000000007812 */ /* 0x000fc800078ec0ff */
[----:B------:R-:W-:Y:S01]  /*1400*/  LOP3.LUT R0, R0, 0x7f800000, RZ, 0xfc, !PT ;  /* 0x7f80000000007812 */ /* 0x000fe200078efcff */
[----:B------:R-:W-:Y:S06]  /*1410*/  BRA `(.L_x_100) ;  /* 0x0000000000047947 */ /* 0x000fec0003800000 */
.L_x_98:
[----:B------:R-:W-:-:S07]  /*1420*/  IMAD R0, R9, 0x800000, R0 ;  /* 0x0080000009007824 */ /* 0x000fce00078e0200 */
.L_x_100:
[----:B------:R-:W-:Y:S05]  /*1430*/  BSYNC.RECONVERGENT B3 ;  /* 0x0000000000037941 */ /* 0x000fea0003800200 */
.L_x_97:
[----:B------:R-:W-:Y:S05]  /*1440*/  BRA `(.L_x_101) ;  /* 0x0000000000207947 */ /* 0x000fea0003800000 */
.L_x_96:
[----:B------:R-:W-:-:S04]  /*1450*/  LOP3.LUT R0, R14, 0x80000000, R11, 0x48, !PT ;  /* 0x800000000e007812 */ /* 0x000fc800078e480b */
[----:B------:R-:W-:Y:S01]  /*1460*/  LOP3.LUT R0, R0, 0x7f800000, RZ, 0xfc, !PT ;  /* 0x7f80000000007812 */ /* 0x000fe200078efcff */
[----:B------:R-:W-:Y:S06]  /*1470*/  BRA `(.L_x_101) ;  /* 0x0000000000147947 */ /* 0x000fec0003800000 */
.L_x_95:
[----:B------:R-:W-:Y:S01]  /*1480*/  LOP3.LUT R0, R14, 0x80000000, R11, 0x48, !PT ;  /* 0x800000000e007812 */ /* 0x000fe200078e480b */
[----:B------:R-:W-:Y:S06]  /*1490*/  BRA `(.L_x_101) ;  /* 0x00000000000c7947 */ /* 0x000fec0003800000 */
.L_x_94:
[----:B------:R-:W0:Y:S01]  /*14a0*/  MUFU.RSQ R0, -QNAN ;  /* 0xffc0000000007908 */ /* 0x000e220000001400 */
[----:B------:R-:W-:Y:S05]  /*14b0*/  BRA `(.L_x_101) ;  /* 0x0000000000047947 */ /* 0x000fea0003800000 */
.L_x_93:
[----:B------:R-:W-:-:S07]  /*14c0*/  FADD.FTZ R0, R0, R5 ;  /* 0x0000000500007221 */ /* 0x000fce0000010000 */
.L_x_101:
[----:B------:R-:W-:Y:S05]  /*14d0*/  BSYNC.RECONVERGENT B2 ;  /* 0x0000000000027941 */ /* 0x000fea0003800200 */
.L_x_91:
[----:B------:R-:W-:-:S04]  /*14e0*/  IMAD.MOV.U32 R5, RZ, RZ, 0x0 ;  /* 0x00000000ff057424 */ /* 0x000fc800078e00ff */
[----:B0-----:R-:W-:Y:S05]  /*14f0*/  RET.REL.NODEC R4 `(_Z12diffuseOnGPUiPfS_S_ff) ;  /* 0xffffffe804c07950 */ /* 0x001fea0003c3ffff */
.L_x_102:
        /* <DEDUP_REMOVED lines=16> */
.L_x_107:


//--------------------- .text._Z15add_sourceOnGPUPfS_ --------------------------
	.section	.text._Z15add_sourceOnGPUPfS_,"ax",@progbits
	.align	128
        .global         _Z15add_sourceOnGPUPfS_
        .type           _Z15add_sourceOnGPUPfS_,@function
        .size           _Z15add_sourceOnGPUPfS_,(.L_x_112 - _Z15add_sourceOnGPUPfS_)
        .other          _Z15add_sourceOnGPUPfS_,@"STO_CUDA_ENTRY STV_DEFAULT"
_Z15add_sourceOnGPUPfS_:
.text._Z15add_sourceOnGPUPfS_:
[----:B------:R-:W-:Y:S01]  /*0000*/  LDC R1, c[0x0][0x37c] ;  /* 0x0000df00ff017b82 */ /* 0x000fe20000000800 */
[----:B------:R-:W0:Y:S07]  /*0010*/  S2R R6, SR_TID.X ;  /* 0x0000000000067919 */ /* 0x000e2e0000002100 */
[----:B------:R-:W0:Y:S01]  /*0020*/  LDC R9, c[0x0][0x360] ;  /* 0x0000d800ff097b82 */ /* 0x000e220000000800 */
[----:B------:R-:W1:Y:S01]  /*0030*/  LDCU UR4, c[0x3][URZ] ;  /* 0x00c00000ff0477ac */ /* 0x000e620008000800 */
[----:B------:R-:W2:Y:S01]  /*0040*/  S2R R8, SR_TID.Y ;  /* 0x0000000000087919 */ /* 0x000ea20000002200 */
[----:B------:R-:W3:Y:S05]  /*0050*/  LDCU.64 UR8, c[0x0][0x358] ;  /* 0x00006b00ff0877ac */ /* 0x000eea0008000a00 */
[----:B------:R-:W0:Y:S08]  /*0060*/  S2UR UR5, SR_CTAID.X ;  /* 0x00000000000579c3 */ /* 0x000e300000002500 */
[----:B------:R-:W2:Y:S01]  /*0070*/  S2UR UR6, SR_CTAID.Y ;  /* 0x00000000000679c3 */ /* 0x000ea20000002600 */
[----:B-1----:R-:W-:-:S07]  /*0080*/  UIADD3 UR4, UPT, UPT, UR4, 0x2, URZ ;  /* 0x0000000204047890 */ /* 0x002fce000fffe0ff */
[----:B------:R-:W2:Y:S08]  /*0090*/  LDC R10, c[0x0][0x364] ;  /* 0x0000d900ff0a7b82 */ /* 0x000eb00000000800 */
[----:B------:R-:W1:Y:S01]  /*00a0*/  LDC.64 R2, c[0x0][0x380] ;  /* 0x0000e000ff027b82 */ /* 0x000e620000000a00 */
[----:B0-----:R-:W-:-:S07]  /*00b0*/  IMAD R0, R9, UR5, R6 ;  /* 0x0000000509007c24 */ /* 0x001fce000f8e0206 */
[----:B------:R-:W0:Y:S01]  /*00c0*/  LDC.64 R4, c[0x0][0x388] ;  /* 0x0000e200ff047b82 */ /* 0x000e220000000a00 */
[----:B--2---:R-:W-:-:S05]  /*00d0*/  IMAD R7, R10, UR6, R8 ;  /* 0x000000060a077c24 */ /* 0x004fca000f8e0208 */
[----:B------:R-:W-:Y:S01]  /*00e0*/  VIMNMX R11, PT, PT, R0, R7, !PT ;  /* 0x00000007000b7248 */ /* 0x000fe20007fe0100 */
[----:B------:R-:W-:-:S03]  /*00f0*/  IMAD R7, R7, UR4, R0 ;  /* 0x0000000407077c24 */ /* 0x000fc6000f8e0200 */
[----:B------:R-:W-:-:S13]  /*0100*/  ISETP.GE.AND P0, PT, R11, UR4, PT ;  /* 0x000000040b007c0c */ /* 0x000fda000bf06270 */
[----:B-1----:R-:W-:-:S04]  /*0110*/  @!P0 IMAD.WIDE R2, R7, 0x4, R2 ;  /* 0x0000000407028825 */ /* 0x002fc800078e0202 */
[----:B0-----:R-:W-:Y:S02]  /*0120*/  @!P0 IMAD.WIDE R4, R7, 0x4, R4 ;  /* 0x0000000407048825 */ /* 0x001fe400078e0204 */
[----:B---3--:R-:W2:Y:S04]  /*0130*/  @!P0 LDG.E R2, desc[UR8][R2.64] ;  /* 0x0000000802028981 */ /* 0x008ea8000c1e1900 */
[----:B------:R-:W3:Y:S01]  /*0140*/  @!P0 LDG.E R5, desc[UR8][R4.64] ;  /* 0x0000000804058981 */ /* 0x000ee2000c1e1900 */
[----:B------:R-:W0:Y:S01]  /*0150*/  S2UR UR6, SR_CgaCtaId ;  /* 0x00000000000679c3 */ /* 0x000e220000008800 */
[----:B------:R-:W-:Y:S01]  /*0160*/  UMOV UR5, 0x400 ;  /* 0x0000040000057882 */ /* 0x000fe20000000000 */
[----:B------:R-:W-:Y:S01]  /*0170*/  IMAD R6, R9, R8, R6 ;  /* 0x0000000809067224 */ /* 0x000fe200078e0206 */
[----:B------:R-:W-:Y:S01]  /*0180*/  ISETP.GE.AND P1, PT, R11, UR4, PT ;  /* 0x000000040b007c0c */ /* 0x000fe2000bf26270 */
[----:B------:R-:W-:Y:S01]  /*0190*/  IMAD R0, R9, R10, RZ ;  /* 0x0000000a09007224 */ /* 0x000fe200078e02ff */
[----:B0-----:R-:W-:-:S06]  /*01a0*/  ULEA UR5, UR6, UR5, 0x18 ;  /* 0x0000000506057291 */ /* 0x001fcc000f8ec0ff */
[----:B------:R-:W-:-:S04]  /*01b0*/  LEA R9, R6, UR5, 0x2 ;  /* 0x0000000506097c11 */ /* 0x000fc8000f8e10ff */
[----:B------:R-:W-:Y:S01]  /*01c0*/  LEA R0, R0, R9, 0x2 ;  /* 0x0000000900007211 */ /* 0x000fe200078e10ff */
[----:B--2---:R0:W-:Y:S04]  /*01d0*/  @!P0 STS [R9], R2 ;  /* 0x0000000209008388 */ /* 0x0041e80000000800 */
[----:B---3--:R0:W-:Y:S01]  /*01e0*/  @!P0 STS [R0], R5 ;  /* 0x0000000500008388 */ /* 0x0081e20000000800 */
[----:B------:R-:W-:Y:S06]  /*01f0*/  BAR.SYNC.DEFER_BLOCKING 0x0 ;  /* 0x0000000000007b1d */ /* 0x000fec0000010000 */
[----:B------:R-:W-:Y:S05]  /*0200*/  @P1 EXIT ;  /* 0x000000000000194d */ /* 0x000fea0003800000 */
[----:B0-----:R-:W-:Y:S01]  /*0210*/  LDS R9, [R9] ;  /* 0x0000000009097984 */ /* 0x001fe20000000800 */
[----:B------:R-:W0:Y:S01]  /*0220*/  LDC.64 R2, c[0x0][0x380] ;  /* 0x0000e000ff027b82 */ /* 0x000e220000000a00 */
[----:B------:R-:W1:Y:S02]  /*0230*/  LDCU UR4, c[0x3][0x4] ;  /* 0x00c00080ff0477ac */ /* 0x000e640008000800 */
[----:B------:R-:W1:Y:S01]  /*0240*/  LDS R0, [R0] ;  /* 0x0000000000007984 */ /* 0x000e620000000800 */
[----:B0-----:R-:W-:-:S04]  /*0250*/  IMAD.WIDE R2, R7, 0x4, R2 ;  /* 0x0000000407027825 */ /* 0x001fc800078e0202 */
[----:B-1----:R-:W-:-:S05]  /*0260*/  FFMA R5, R0, UR4, R9 ;  /* 0x0000000400057c23 */ /* 0x002fca0008000009 */
[----:B------:R-:W-:Y:S01]  /*0270*/  STG.E desc[UR8][R2.64], R5 ;  /* 0x0000000502007986 */ /* 0x000fe2000c101908 */
[----:B------:R-:W-:Y:S05]  /*0280*/  EXIT ;  /* 0x000000000000794d */ /* 0x000fea0003800000 */
.L_x_103:
        /* <DEDUP_REMOVED lines=15> */
.L_x_112:


//--------------------- .nv.shared._Z16lastProjectOnGPUPfS_S_ --------------------------
	.section	.nv.shared._Z16lastProjectOnGPUPfS_S_,"aw",@nobits
	.sectionflags	@""
	.align	16
	.zero		1024


//--------------------- .nv.shared.reserved.0     --------------------------
	.section	.nv.shared.reserved.0,"aw",@nobits
	.weak		__nv_reservedSMEM_offset_0_alias
	.size		__nv_reservedSMEM_offset_0_alias, 0, 64
	.other		__nv_reservedSMEM_offset_0_alias,@"STO_CUDA_RESERVED_SHARED STV_DEFAULT"
__nv_reservedSMEM_offset_0_alias:
	.zero		0
	.zero		64


//--------------------- .nv.shared._Z33computeDivergenceAndPressureOnGPUPfS_S_S_ --------------------------
	.section	.nv.shared._Z33computeDivergenceAndPressureOnGPUPfS_S_S_,"aw",@nobits
	.sectionflags	@""
	.align	16
	.zero		1024


//--------------------- .nv.shared._Z11advectOnGPUiPfS_S_S_ --------------------------
	.section	.nv.shared._Z11advectOnGPUiPfS_S_S_,"aw",@nobits
	.sectionflags	@""
	.align	16
	.zero		1024


//--------------------- .nv.shared._Z12diffuseOnGPUiPfS_S_ff --------------------------
	.section	.nv.shared._Z12diffuseOnGPUiPfS_S_ff,"aw",@nobits
	.sectionflags	@""
	.align	16
	.zero		1024


//--------------------- .nv.shared._Z15add_sourceOnGPUPfS_ --------------------------
	.section	.nv.shared._Z15add_sourceOnGPUPfS_,"aw",@nobits
	.sectionflags	@""
	.align	16
	.zero		1024


//--------------------- .nv.constant0._Z16lastProjectOnGPUPfS_S_ --------------------------
	.section	.nv.constant0._Z16lastProjectOnGPUPfS_S_,"a",@progbits
	.sectionflags	@""
	.align	4
.nv.constant0._Z16lastProjectOnGPUPfS_S_:
	.zero		920


//--------------------- .nv.constant0._Z33computeDivergenceAndPressureOnGPUPfS_S_S_ --------------------------
	.section	.nv.constant0._Z33computeDivergenceAndPressureOnGPUPfS_S_S_,"a",@progbits
	.sectionflags	@""
	.align	4
.nv.constant0._Z33computeDivergenceAndPressureOnGPUPfS_S_S_:
	.zero		928


//--------------------- .nv.constant0._Z11advectOnGPUiPfS_S_S_ --------------------------
	.section	.nv.constant0._Z11advectOnGPUiPfS_S_S_,"a",@progbits
	.sectionflags	@""
	.align	4
.nv.constant0._Z11advectOnGPUiPfS_S_S_:
	.zero		936


//--------------------- .nv.constant0._Z12diffuseOnGPUiPfS_S_ff --------------------------
	.section	.nv.constant0._Z12diffuseOnGPUiPfS_S_ff,"a",@progbits
	.sectionflags	@""
	.align	4
.nv.constant0._Z12diffuseOnGPUiPfS_S_ff:
	.zero		936


//--------------------- .nv.constant0._Z15add_sourceOnGPUPfS_ --------------------------
	.section	.nv.constant0._Z15add_sourceOnGPUPfS_,"a",@progbits
	.sectionflags	@""
	.align	4
.nv.constant0._Z15add_sourceOnGPUPfS_:
	.zero		912


//--------------------- SYMBOLS --------------------------

	.type		.nv.reservedSmem.offset0,@object
	.size		.nv.reservedSmem.offset0,0x4
	.type		.nv.reservedSmem.cap,@object
	.size		.nv.reservedSmem.cap,0x4
